//
// Generated by NVIDIA NVVM Compiler
//
// Compiler Build ID: CL-36424714
// Cuda compilation tools, release 13.0, V13.0.88
// Based on NVVM 20.0.0
//

.version 9.0
.target sm_100
.address_size 64

	// .globl	_ZN8turbo_pi32nvfp4_gemv_packed_v4_warp_reduceEPKfPKhS1_S1_Pfii
.const .align 4 .b8 _ZN8turbo_pi18NVFP4_DECODE_TABLEE[64] = {0, 0, 0, 0, 0, 0, 0, 63, 0, 0, 128, 63, 0, 0, 192, 63, 0, 0, 0, 64, 0, 0, 64, 64, 0, 0, 128, 64, 0, 0, 192, 64, 0, 0, 0, 128, 0, 0, 0, 191, 0, 0, 128, 191, 0, 0, 192, 191, 0, 0, 0, 192, 0, 0, 64, 192, 0, 0, 128, 192, 0, 0, 192, 192};

.visible .entry _ZN8turbo_pi32nvfp4_gemv_packed_v4_warp_reduceEPKfPKhS1_S1_Pfii(
	.param .u64 .ptr .align 1 _ZN8turbo_pi32nvfp4_gemv_packed_v4_warp_reduceEPKfPKhS1_S1_Pfii_param_0,
	.param .u64 .ptr .align 1 _ZN8turbo_pi32nvfp4_gemv_packed_v4_warp_reduceEPKfPKhS1_S1_Pfii_param_1,
	.param .u64 .ptr .align 1 _ZN8turbo_pi32nvfp4_gemv_packed_v4_warp_reduceEPKfPKhS1_S1_Pfii_param_2,
	.param .u64 .ptr .align 1 _ZN8turbo_pi32nvfp4_gemv_packed_v4_warp_reduceEPKfPKhS1_S1_Pfii_param_3,
	.param .u64 .ptr .align 1 _ZN8turbo_pi32nvfp4_gemv_packed_v4_warp_reduceEPKfPKhS1_S1_Pfii_param_4,
	.param .u32 _ZN8turbo_pi32nvfp4_gemv_packed_v4_warp_reduceEPKfPKhS1_S1_Pfii_param_5,
	.param .u32 _ZN8turbo_pi32nvfp4_gemv_packed_v4_warp_reduceEPKfPKhS1_S1_Pfii_param_6
)
{
	.reg .pred 	%p<14>;
	.reg .b16 	%rs<29>;
	.reg .b32 	%r<87>;
	.reg .b32 	%f<119>;
	.reg .b64 	%rd<99>;

	ld.param.u64 	%rd6, [_ZN8turbo_pi32nvfp4_gemv_packed_v4_warp_reduceEPKfPKhS1_S1_Pfii_param_0];
	ld.param.u64 	%rd7, [_ZN8turbo_pi32nvfp4_gemv_packed_v4_warp_reduceEPKfPKhS1_S1_Pfii_param_1];
	ld.param.u64 	%rd8, [_ZN8turbo_pi32nvfp4_gemv_packed_v4_warp_reduceEPKfPKhS1_S1_Pfii_param_2];
	ld.param.u64 	%rd9, [_ZN8turbo_pi32nvfp4_gemv_packed_v4_warp_reduceEPKfPKhS1_S1_Pfii_param_3];
	ld.param.u64 	%rd5, [_ZN8turbo_pi32nvfp4_gemv_packed_v4_warp_reduceEPKfPKhS1_S1_Pfii_param_4];
	ld.param.u32 	%r20, [_ZN8turbo_pi32nvfp4_gemv_packed_v4_warp_reduceEPKfPKhS1_S1_Pfii_param_5];
	ld.param.u32 	%r19, [_ZN8turbo_pi32nvfp4_gemv_packed_v4_warp_reduceEPKfPKhS1_S1_Pfii_param_6];
	cvta.to.global.u64 	%rd1, %rd6;
	cvta.to.global.u64 	%rd2, %rd7;
	cvta.to.global.u64 	%rd3, %rd9;
	cvta.to.global.u64 	%rd4, %rd8;
	mov.u32 	%r21, %ctaid.x;
	mov.u32 	%r22, %ntid.x;
	mov.u32 	%r23, %tid.x;
	mad.lo.s32 	%r24, %r21, %r22, %r23;
	shr.u32 	%r1, %r24, 5;
	and.b32  	%r2, %r23, 31;
	shr.s32 	%r25, %r19, 31;
	shr.u32 	%r26, %r25, 27;
	add.s32 	%r27, %r19, %r26;
	shr.s32 	%r3, %r27, 5;
	setp.ge.s32 	%p1, %r1, %r20;
	@%p1 bra 	$L__BB0_13;
	mul.lo.s32 	%r84, %r3, %r2;
	setp.lt.s32 	%p2, %r19, 32;
	mov.f32 	%f118, 0f00000000;
	@%p2 bra 	$L__BB0_11;
	mul.lo.s32 	%r5, %r3, %r1;
	shr.u32 	%r28, %r19, 1;
	mul.lo.s32 	%r6, %r28, %r1;
	max.s32 	%r29, %r3, 2;
	add.s32 	%r7, %r29, -1;
	shr.u32 	%r30, %r7, 1;
	add.s32 	%r8, %r30, 1;
	setp.lt.u32 	%p3, %r19, 224;
	mov.f32 	%f118, 0f00000000;
	@%p3 bra 	$L__BB0_6;
	add.s32 	%r86, %r84, 4;
	and.b32  	%r31, %r8, 2147483644;
	neg.s32 	%r85, %r31;
	mov.f32 	%f118, 0f00000000;
	mov.u64 	%rd18, _ZN8turbo_pi18NVFP4_DECODE_TABLEE;
$L__BB0_4:
	.pragma "nounroll";
	add.s32 	%r32, %r86, -4;
	shr.u32 	%r33, %r32, 5;
	mul.wide.u32 	%rd10, %r33, 4;
	add.s64 	%rd11, %rd4, %rd10;
	ld.global.nc.f32 	%f15, [%rd11];
	add.s32 	%r34, %r33, %r5;
	mul.wide.u32 	%rd12, %r34, 4;
	add.s64 	%rd13, %rd3, %rd12;
	ld.global.nc.f32 	%f16, [%rd13];
	shr.u32 	%r35, %r32, 1;
	add.s32 	%r36, %r35, %r6;
	cvt.u64.u32 	%rd14, %r36;
	add.s64 	%rd15, %rd2, %rd14;
	ld.global.nc.u8 	%rs1, [%rd15];
	cvt.u16.u8 	%rs2, %rs1;
	shl.b16 	%rs3, %rs2, 2;
	cvt.u64.u16 	%rd16, %rs3;
	and.b64  	%rd17, %rd16, 60;
	add.s64 	%rd19, %rd18, %rd17;
	ld.const.f32 	%f17, [%rd19];
	shr.u16 	%rs4, %rs2, 4;
	cvt.u32.u16 	%r37, %rs4;
	mul.wide.u32 	%rd20, %r37, 4;
	add.s64 	%rd21, %rd18, %rd20;
	ld.const.f32 	%f18, [%rd21];
	mul.wide.u32 	%rd22, %r32, 4;
	add.s64 	%rd23, %rd1, %rd22;
	ld.global.nc.f32 	%f19, [%rd23];
	mul.f32 	%f20, %f15, %f19;
	ld.global.nc.f32 	%f21, [%rd23+4];
	mul.f32 	%f22, %f15, %f21;
	mul.f32 	%f23, %f17, %f20;
	mul.f32 	%f24, %f18, %f22;
	mul.f32 	%f25, %f16, %f24;
	fma.rn.f32 	%f26, %f16, %f23, %f25;
	add.f32 	%f27, %f118, %f26;
	add.s32 	%r38, %r86, -2;
	shr.u32 	%r39, %r38, 5;
	mul.wide.u32 	%rd24, %r39, 4;
	add.s64 	%rd25, %rd4, %rd24;
	ld.global.nc.f32 	%f28, [%rd25];
	add.s32 	%r40, %r39, %r5;
	mul.wide.u32 	%rd26, %r40, 4;
	add.s64 	%rd27, %rd3, %rd26;
	ld.global.nc.f32 	%f29, [%rd27];
	shr.u32 	%r41, %r38, 1;
	add.s32 	%r42, %r41, %r6;
	cvt.u64.u32 	%rd28, %r42;
	add.s64 	%rd29, %rd2, %rd28;
	ld.global.nc.u8 	%rs5, [%rd29];
	cvt.u16.u8 	%rs6, %rs5;
	shl.b16 	%rs7, %rs6, 2;
	cvt.u64.u16 	%rd30, %rs7;
	and.b64  	%rd31, %rd30, 60;
	add.s64 	%rd32, %rd18, %rd31;
	ld.const.f32 	%f30, [%rd32];
	shr.u16 	%rs8, %rs6, 4;
	cvt.u32.u16 	%r43, %rs8;
	mul.wide.u32 	%rd33, %r43, 4;
	add.s64 	%rd34, %rd18, %rd33;
	ld.const.f32 	%f31, [%rd34];
	ld.global.nc.f32 	%f32, [%rd23+8];
	mul.f32 	%f33, %f28, %f32;
	ld.global.nc.f32 	%f34, [%rd23+12];
	mul.f32 	%f35, %f28, %f34;
	mul.f32 	%f36, %f30, %f33;
	mul.f32 	%f37, %f31, %f35;
	mul.f32 	%f38, %f29, %f37;
	fma.rn.f32 	%f39, %f29, %f36, %f38;
	add.f32 	%f40, %f27, %f39;
	add.s32 	%r44, %r86, 2;
	shr.u32 	%r45, %r86, 5;
	mul.wide.u32 	%rd35, %r45, 4;
	add.s64 	%rd36, %rd4, %rd35;
	ld.global.nc.f32 	%f41, [%rd36];
	add.s32 	%r46, %r45, %r5;
	mul.wide.u32 	%rd37, %r46, 4;
	add.s64 	%rd38, %rd3, %rd37;
	ld.global.nc.f32 	%f42, [%rd38];
	shr.u32 	%r47, %r86, 1;
	add.s32 	%r48, %r47, %r6;
	cvt.u64.u32 	%rd39, %r48;
	add.s64 	%rd40, %rd2, %rd39;
	ld.global.nc.u8 	%rs9, [%rd40];
	cvt.u16.u8 	%rs10, %rs9;
	shl.b16 	%rs11, %rs10, 2;
	cvt.u64.u16 	%rd41, %rs11;
	and.b64  	%rd42, %rd41, 60;
	add.s64 	%rd43, %rd18, %rd42;
	ld.const.f32 	%f43, [%rd43];
	shr.u16 	%rs12, %rs10, 4;
	cvt.u32.u16 	%r49, %rs12;
	mul.wide.u32 	%rd44, %r49, 4;
	add.s64 	%rd45, %rd18, %rd44;
	ld.const.f32 	%f44, [%rd45];
	ld.global.nc.f32 	%f45, [%rd23+16];
	mul.f32 	%f46, %f41, %f45;
	ld.global.nc.f32 	%f47, [%rd23+20];
	mul.f32 	%f48, %f41, %f47;
	mul.f32 	%f49, %f43, %f46;
	mul.f32 	%f50, %f44, %f48;
	mul.f32 	%f51, %f42, %f50;
	fma.rn.f32 	%f52, %f42, %f49, %f51;
	add.f32 	%f53, %f40, %f52;
	shr.u32 	%r50, %r44, 5;
	mul.wide.u32 	%rd46, %r50, 4;
	add.s64 	%rd47, %rd4, %rd46;
	ld.global.nc.f32 	%f54, [%rd47];
	add.s32 	%r51, %r50, %r5;
	mul.wide.u32 	%rd48, %r51, 4;
	add.s64 	%rd49, %rd3, %rd48;
	ld.global.nc.f32 	%f55, [%rd49];
	shr.u32 	%r52, %r44, 1;
	add.s32 	%r53, %r52, %r6;
	cvt.u64.u32 	%rd50, %r53;
	add.s64 	%rd51, %rd2, %rd50;
	ld.global.nc.u8 	%rs13, [%rd51];
	cvt.u16.u8 	%rs14, %rs13;
	shl.b16 	%rs15, %rs14, 2;
	cvt.u64.u16 	%rd52, %rs15;
	and.b64  	%rd53, %rd52, 60;
	add.s64 	%rd54, %rd18, %rd53;
	ld.const.f32 	%f56, [%rd54];
	shr.u16 	%rs16, %rs14, 4;
	cvt.u32.u16 	%r54, %rs16;
	mul.wide.u32 	%rd55, %r54, 4;
	add.s64 	%rd56, %rd18, %rd55;
	ld.const.f32 	%f57, [%rd56];
	ld.global.nc.f32 	%f58, [%rd23+24];
	mul.f32 	%f59, %f54, %f58;
	ld.global.nc.f32 	%f60, [%rd23+28];
	mul.f32 	%f61, %f54, %f60;
	mul.f32 	%f62, %f56, %f59;
	mul.f32 	%f63, %f57, %f61;
	mul.f32 	%f64, %f55, %f63;
	fma.rn.f32 	%f65, %f55, %f62, %f64;
	add.f32 	%f118, %f53, %f65;
	add.s32 	%r86, %r86, 8;
	add.s32 	%r85, %r85, 4;
	setp.eq.s32 	%p4, %r85, 0;
	@%p4 bra 	$L__BB0_5;
	bra.uni 	$L__BB0_4;
$L__BB0_5:
	add.s32 	%r84, %r86, -4;
$L__BB0_6:
	and.b32  	%r55, %r8, 3;
	setp.eq.s32 	%p5, %r55, 0;
	@%p5 bra 	$L__BB0_11;
	setp.eq.s32 	%p6, %r55, 1;
	@%p6 bra 	$L__BB0_9;
	shr.u32 	%r56, %r84, 5;
	mul.wide.u32 	%rd57, %r56, 4;
	add.s64 	%rd58, %rd4, %rd57;
	ld.global.nc.f32 	%f67, [%rd58];
	add.s32 	%r57, %r56, %r5;
	mul.wide.u32 	%rd59, %r57, 4;
	add.s64 	%rd60, %rd3, %rd59;
	ld.global.nc.f32 	%f68, [%rd60];
	shr.u32 	%r58, %r84, 1;
	add.s32 	%r59, %r58, %r6;
	cvt.u64.u32 	%rd61, %r59;
	add.s64 	%rd62, %rd2, %rd61;
	ld.global.nc.u8 	%rs17, [%rd62];
	cvt.u16.u8 	%rs18, %rs17;
	shl.b16 	%rs19, %rs18, 2;
	cvt.u64.u16 	%rd63, %rs19;
	and.b64  	%rd64, %rd63, 60;
	mov.u64 	%rd65, _ZN8turbo_pi18NVFP4_DECODE_TABLEE;
	add.s64 	%rd66, %rd65, %rd64;
	ld.const.f32 	%f69, [%rd66];
	shr.u16 	%rs20, %rs18, 4;
	cvt.u32.u16 	%r60, %rs20;
	mul.wide.u32 	%rd67, %r60, 4;
	add.s64 	%rd68, %rd65, %rd67;
	ld.const.f32 	%f70, [%rd68];
	mul.wide.u32 	%rd69, %r84, 4;
	add.s64 	%rd70, %rd1, %rd69;
	ld.global.nc.f32 	%f71, [%rd70];
	mul.f32 	%f72, %f67, %f71;
	ld.global.nc.f32 	%f73, [%rd70+4];
	mul.f32 	%f74, %f67, %f73;
	mul.f32 	%f75, %f69, %f72;
	mul.f32 	%f76, %f70, %f74;
	mul.f32 	%f77, %f68, %f76;
	fma.rn.f32 	%f78, %f68, %f75, %f77;
	add.f32 	%f79, %f118, %f78;
	add.s32 	%r61, %r84, 2;
	shr.u32 	%r62, %r61, 5;
	mul.wide.u32 	%rd71, %r62, 4;
	add.s64 	%rd72, %rd4, %rd71;
	ld.global.nc.f32 	%f80, [%rd72];
	add.s32 	%r63, %r62, %r5;
	mul.wide.u32 	%rd73, %r63, 4;
	add.s64 	%rd74, %rd3, %rd73;
	ld.global.nc.f32 	%f81, [%rd74];
	shr.u32 	%r64, %r61, 1;
	add.s32 	%r65, %r64, %r6;
	cvt.u64.u32 	%rd75, %r65;
	add.s64 	%rd76, %rd2, %rd75;
	ld.global.nc.u8 	%rs21, [%rd76];
	cvt.u16.u8 	%rs22, %rs21;
	shl.b16 	%rs23, %rs22, 2;
	cvt.u64.u16 	%rd77, %rs23;
	and.b64  	%rd78, %rd77, 60;
	add.s64 	%rd79, %rd65, %rd78;
	ld.const.f32 	%f82, [%rd79];
	shr.u16 	%rs24, %rs22, 4;
	cvt.u32.u16 	%r66, %rs24;
	mul.wide.u32 	%rd80, %r66, 4;
	add.s64 	%rd81, %rd65, %rd80;
	ld.const.f32 	%f83, [%rd81];
	ld.global.nc.f32 	%f84, [%rd70+8];
	mul.f32 	%f85, %f80, %f84;
	ld.global.nc.f32 	%f86, [%rd70+12];
	mul.f32 	%f87, %f80, %f86;
	mul.f32 	%f88, %f82, %f85;
	mul.f32 	%f89, %f83, %f87;
	mul.f32 	%f90, %f81, %f89;
	fma.rn.f32 	%f91, %f81, %f88, %f90;
	add.f32 	%f118, %f79, %f91;
	add.s32 	%r84, %r84, 4;
$L__BB0_9:
	and.b32  	%r67, %r7, 2;
	setp.ne.s32 	%p7, %r67, 0;
	@%p7 bra 	$L__BB0_11;
	shr.u32 	%r68, %r84, 5;
	mul.wide.u32 	%rd82, %r68, 4;
	add.s64 	%rd83, %rd4, %rd82;
	ld.global.nc.f32 	%f92, [%rd83];
	add.s32 	%r69, %r68, %r5;
	mul.wide.u32 	%rd84, %r69, 4;
	add.s64 	%rd85, %rd3, %rd84;
	ld.global.nc.f32 	%f93, [%rd85];
	shr.u32 	%r70, %r84, 1;
	add.s32 	%r71, %r70, %r6;
	cvt.u64.u32 	%rd86, %r71;
	add.s64 	%rd87, %rd2, %rd86;
	ld.global.nc.u8 	%rs25, [%rd87];
	cvt.u16.u8 	%rs26, %rs25;
	shl.b16 	%rs27, %rs26, 2;
	cvt.u64.u16 	%rd88, %rs27;
	and.b64  	%rd89, %rd88, 60;
	mov.u64 	%rd90, _ZN8turbo_pi18NVFP4_DECODE_TABLEE;
	add.s64 	%rd91, %rd90, %rd89;
	ld.const.f32 	%f94, [%rd91];
	shr.u16 	%rs28, %rs26, 4;
	cvt.u32.u16 	%r72, %rs28;
	mul.wide.u32 	%rd92, %r72, 4;
	add.s64 	%rd93, %rd90, %rd92;
	ld.const.f32 	%f95, [%rd93];
	mul.wide.u32 	%rd94, %r84, 4;
	add.s64 	%rd95, %rd1, %rd94;
	ld.global.nc.f32 	%f96, [%rd95];
	mul.f32 	%f97, %f92, %f96;
	ld.global.nc.f32 	%f98, [%rd95+4];
	mul.f32 	%f99, %f92, %f98;
	mul.f32 	%f100, %f94, %f97;
	mul.f32 	%f101, %f95, %f99;
	mul.f32 	%f102, %f93, %f101;
	fma.rn.f32 	%f103, %f93, %f100, %f102;
	add.f32 	%f118, %f118, %f103;
$L__BB0_11:
	mov.b32 	%r73, %f118;
	shfl.sync.down.b32	%r74|%p8, %r73, 16, 31, -1;
	mov.b32 	%f104, %r74;
	add.f32 	%f105, %f118, %f104;
	mov.b32 	%r75, %f105;
	shfl.sync.down.b32	%r76|%p9, %r75, 8, 31, -1;
	mov.b32 	%f106, %r76;
	add.f32 	%f107, %f105, %f106;
	mov.b32 	%r77, %f107;
	shfl.sync.down.b32	%r78|%p10, %r77, 4, 31, -1;
	mov.b32 	%f108, %r78;
	add.f32 	%f109, %f107, %f108;
	mov.b32 	%r79, %f109;
	shfl.sync.down.b32	%r80|%p11, %r79, 2, 31, -1;
	mov.b32 	%f110, %r80;
	add.f32 	%f111, %f109, %f110;
	mov.b32 	%r81, %f111;
	shfl.sync.down.b32	%r82|%p12, %r81, 1, 31, -1;
	mov.b32 	%f112, %r82;
	add.f32 	%f10, %f111, %f112;
	setp.ne.s32 	%p13, %r2, 0;
	@%p13 bra 	$L__BB0_13;
	cvta.to.global.u64 	%rd96, %rd5;
	mul.wide.u32 	%rd97, %r1, 4;
	add.s64 	%rd98, %rd96, %rd97;
	st.global.f32 	[%rd98], %f10;
$L__BB0_13:
	ret;

}
	// .globl	_ZN8turbo_pi31nvfp4_gemv_packed_v3_vectorizedEPKfPKhS1_S1_Pfii
.visible .entry _ZN8turbo_pi31nvfp4_gemv_packed_v3_vectorizedEPKfPKhS1_S1_Pfii(
	.param .u64 .ptr .align 1 _ZN8turbo_pi31nvfp4_gemv_packed_v3_vectorizedEPKfPKhS1_S1_Pfii_param_0,
	.param .u64 .ptr .align 1 _ZN8turbo_pi31nvfp4_gemv_packed_v3_vectorizedEPKfPKhS1_S1_Pfii_param_1,
	.param .u64 .ptr .align 1 _ZN8turbo_pi31nvfp4_gemv_packed_v3_vectorizedEPKfPKhS1_S1_Pfii_param_2,
	.param .u64 .ptr .align 1 _ZN8turbo_pi31nvfp4_gemv_packed_v3_vectorizedEPKfPKhS1_S1_Pfii_param_3,
	.param .u64 .ptr .align 1 _ZN8turbo_pi31nvfp4_gemv_packed_v3_vectorizedEPKfPKhS1_S1_Pfii_param_4,
	.param .u32 _ZN8turbo_pi31nvfp4_gemv_packed_v3_vectorizedEPKfPKhS1_S1_Pfii_param_5,
	.param .u32 _ZN8turbo_pi31nvfp4_gemv_packed_v3_vectorizedEPKfPKhS1_S1_Pfii_param_6
)
{
	.reg .pred 	%p<4>;
	.reg .b32 	%r<31>;
	.reg .b32 	%f<49>;
	.reg .b64 	%rd<50>;

	ld.param.u64 	%rd10, [_ZN8turbo_pi31nvfp4_gemv_packed_v3_vectorizedEPKfPKhS1_S1_Pfii_param_0];
	ld.param.u64 	%rd11, [_ZN8turbo_pi31nvfp4_gemv_packed_v3_vectorizedEPKfPKhS1_S1_Pfii_param_1];
	ld.param.u64 	%rd12, [_ZN8turbo_pi31nvfp4_gemv_packed_v3_vectorizedEPKfPKhS1_S1_Pfii_param_2];
	ld.param.u64 	%rd13, [_ZN8turbo_pi31nvfp4_gemv_packed_v3_vectorizedEPKfPKhS1_S1_Pfii_param_3];
	ld.param.u64 	%rd14, [_ZN8turbo_pi31nvfp4_gemv_packed_v3_vectorizedEPKfPKhS1_S1_Pfii_param_4];
	ld.param.u32 	%r6, [_ZN8turbo_pi31nvfp4_gemv_packed_v3_vectorizedEPKfPKhS1_S1_Pfii_param_5];
	ld.param.u32 	%r5, [_ZN8turbo_pi31nvfp4_gemv_packed_v3_vectorizedEPKfPKhS1_S1_Pfii_param_6];
	mov.u32 	%r7, %ctaid.x;
	mov.u32 	%r8, %ntid.x;
	mov.u32 	%r9, %tid.x;
	mad.lo.s32 	%r1, %r7, %r8, %r9;
	setp.ge.s32 	%p1, %r1, %r6;
	@%p1 bra 	$L__BB1_5;
	cvta.to.global.u64 	%rd1, %rd11;
	setp.lt.s32 	%p2, %r5, 1;
	mov.f32 	%f48, 0f00000000;
	@%p2 bra 	$L__BB1_4;
	shr.s32 	%r11, %r5, 31;
	shr.u32 	%r12, %r11, 27;
	add.s32 	%r13, %r5, %r12;
	shr.s32 	%r14, %r13, 5;
	mul.lo.s32 	%r2, %r14, %r1;
	cvta.to.global.u64 	%rd15, %rd10;
	add.s64 	%rd48, %rd15, 16;
	cvta.to.global.u64 	%rd3, %rd12;
	cvta.to.global.u64 	%rd4, %rd13;
	shr.u32 	%r15, %r5, 31;
	add.s32 	%r16, %r5, %r15;
	shr.s32 	%r17, %r16, 1;
	mul.lo.s32 	%r18, %r17, %r1;
	cvt.s64.s32 	%rd16, %r18;
	add.s64 	%rd49, %rd1, %rd16;
	mov.f32 	%f48, 0f00000000;
	mov.b32 	%r30, 0;
	mov.u64 	%rd23, _ZN8turbo_pi18NVFP4_DECODE_TABLEE;
$L__BB1_3:
	shr.u32 	%r19, %r30, 5;
	mul.wide.u32 	%rd17, %r19, 4;
	add.s64 	%rd18, %rd3, %rd17;
	ld.global.nc.f32 	%f6, [%rd18];
	add.s32 	%r20, %r19, %r2;
	mul.wide.s32 	%rd19, %r20, 4;
	add.s64 	%rd20, %rd4, %rd19;
	ld.global.nc.f32 	%f7, [%rd20];
	ld.global.nc.u32 	%r21, [%rd49];
	shl.b32 	%r22, %r21, 2;
	cvt.u64.u32 	%rd21, %r22;
	and.b64  	%rd22, %rd21, 60;
	add.s64 	%rd24, %rd23, %rd22;
	ld.const.f32 	%f8, [%rd24];
	shr.u32 	%r23, %r21, 2;
	cvt.u64.u32 	%rd25, %r23;
	and.b64  	%rd26, %rd25, 60;
	add.s64 	%rd27, %rd23, %rd26;
	ld.const.f32 	%f9, [%rd27];
	shr.u32 	%r24, %r21, 6;
	cvt.u64.u32 	%rd28, %r24;
	and.b64  	%rd29, %rd28, 60;
	add.s64 	%rd30, %rd23, %rd29;
	ld.const.f32 	%f10, [%rd30];
	shr.u32 	%r25, %r21, 10;
	cvt.u64.u32 	%rd31, %r25;
	and.b64  	%rd32, %rd31, 60;
	add.s64 	%rd33, %rd23, %rd32;
	ld.const.f32 	%f11, [%rd33];
	shr.u32 	%r26, %r21, 14;
	cvt.u64.u32 	%rd34, %r26;
	and.b64  	%rd35, %rd34, 60;
	add.s64 	%rd36, %rd23, %rd35;
	ld.const.f32 	%f12, [%rd36];
	shr.u32 	%r27, %r21, 18;
	cvt.u64.u32 	%rd37, %r27;
	and.b64  	%rd38, %rd37, 60;
	add.s64 	%rd39, %rd23, %rd38;
	ld.const.f32 	%f13, [%rd39];
	shr.u32 	%r28, %r21, 22;
	cvt.u64.u32 	%rd40, %r28;
	and.b64  	%rd41, %rd40, 60;
	add.s64 	%rd42, %rd23, %rd41;
	ld.const.f32 	%f14, [%rd42];
	shr.u32 	%r29, %r21, 28;
	mul.wide.u32 	%rd43, %r29, 4;
	add.s64 	%rd44, %rd23, %rd43;
	ld.const.f32 	%f15, [%rd44];
	ld.global.nc.f32 	%f16, [%rd48+-16];
	mul.f32 	%f17, %f6, %f16;
	mul.f32 	%f18, %f17, %f8;
	fma.rn.f32 	%f19, %f7, %f18, %f48;
	ld.global.nc.f32 	%f20, [%rd48+-12];
	mul.f32 	%f21, %f6, %f20;
	mul.f32 	%f22, %f21, %f9;
	fma.rn.f32 	%f23, %f7, %f22, %f19;
	ld.global.nc.f32 	%f24, [%rd48+-8];
	mul.f32 	%f25, %f6, %f24;
	mul.f32 	%f26, %f25, %f10;
	fma.rn.f32 	%f27, %f7, %f26, %f23;
	ld.global.nc.f32 	%f28, [%rd48+-4];
	mul.f32 	%f29, %f6, %f28;
	mul.f32 	%f30, %f29, %f11;
	fma.rn.f32 	%f31, %f7, %f30, %f27;
	ld.global.nc.f32 	%f32, [%rd48];
	mul.f32 	%f33, %f6, %f32;
	mul.f32 	%f34, %f33, %f12;
	fma.rn.f32 	%f35, %f7, %f34, %f31;
	ld.global.nc.f32 	%f36, [%rd48+4];
	mul.f32 	%f37, %f6, %f36;
	mul.f32 	%f38, %f37, %f13;
	fma.rn.f32 	%f39, %f7, %f38, %f35;
	ld.global.nc.f32 	%f40, [%rd48+8];
	mul.f32 	%f41, %f6, %f40;
	mul.f32 	%f42, %f41, %f14;
	fma.rn.f32 	%f43, %f7, %f42, %f39;
	ld.global.nc.f32 	%f44, [%rd48+12];
	mul.f32 	%f45, %f6, %f44;
	mul.f32 	%f46, %f45, %f15;
	fma.rn.f32 	%f48, %f7, %f46, %f43;
	add.s32 	%r30, %r30, 8;
	add.s64 	%rd49, %rd49, 4;
	add.s64 	%rd48, %rd48, 32;
	setp.lt.s32 	%p3, %r30, %r5;
	@%p3 bra 	$L__BB1_3;
$L__BB1_4:
	cvta.to.global.u64 	%rd45, %rd14;
	mul.wide.s32 	%rd46, %r1, 4;
	add.s64 	%rd47, %rd45, %rd46;
	st.global.f32 	[%rd47], %f48;
$L__BB1_5:
	ret;

}
	// .globl	_ZN8turbo_pi26nvfp4_gemv_packed_v1_basicEPKfPKhS1_S1_Pfii
.visible .entry _ZN8turbo_pi26nvfp4_gemv_packed_v1_basicEPKfPKhS1_S1_Pfii(
	.param .u64 .ptr .align 1 _ZN8turbo_pi26nvfp4_gemv_packed_v1_basicEPKfPKhS1_S1_Pfii_param_0,
	.param .u64 .ptr .align 1 _ZN8turbo_pi26nvfp4_gemv_packed_v1_basicEPKfPKhS1_S1_Pfii_param_1,
	.param .u64 .ptr .align 1 _ZN8turbo_pi26nvfp4_gemv_packed_v1_basicEPKfPKhS1_S1_Pfii_param_2,
	.param .u64 .ptr .align 1 _ZN8turbo_pi26nvfp4_gemv_packed_v1_basicEPKfPKhS1_S1_Pfii_param_3,
	.param .u64 .ptr .align 1 _ZN8turbo_pi26nvfp4_gemv_packed_v1_basicEPKfPKhS1_S1_Pfii_param_4,
	.param .u32 _ZN8turbo_pi26nvfp4_gemv_packed_v1_basicEPKfPKhS1_S1_Pfii_param_5,
	.param .u32 _ZN8turbo_pi26nvfp4_gemv_packed_v1_basicEPKfPKhS1_S1_Pfii_param_6
)
{
	.reg .pred 	%p<8>;
	.reg .b16 	%rs<29>;
	.reg .b32 	%r<59>;
	.reg .b32 	%f<103>;
	.reg .b64 	%rd<83>;

	ld.param.u64 	%rd9, [_ZN8turbo_pi26nvfp4_gemv_packed_v1_basicEPKfPKhS1_S1_Pfii_param_0];
	ld.param.u64 	%rd10, [_ZN8turbo_pi26nvfp4_gemv_packed_v1_basicEPKfPKhS1_S1_Pfii_param_1];
	ld.param.u64 	%rd11, [_ZN8turbo_pi26nvfp4_gemv_packed_v1_basicEPKfPKhS1_S1_Pfii_param_2];
	ld.param.u64 	%rd12, [_ZN8turbo_pi26nvfp4_gemv_packed_v1_basicEPKfPKhS1_S1_Pfii_param_3];
	ld.param.u64 	%rd8, [_ZN8turbo_pi26nvfp4_gemv_packed_v1_basicEPKfPKhS1_S1_Pfii_param_4];
	ld.param.u32 	%r17, [_ZN8turbo_pi26nvfp4_gemv_packed_v1_basicEPKfPKhS1_S1_Pfii_param_5];
	ld.param.u32 	%r16, [_ZN8turbo_pi26nvfp4_gemv_packed_v1_basicEPKfPKhS1_S1_Pfii_param_6];
	cvta.to.global.u64 	%rd1, %rd9;
	cvta.to.global.u64 	%rd2, %rd10;
	cvta.to.global.u64 	%rd3, %rd12;
	cvta.to.global.u64 	%rd4, %rd11;
	mov.u32 	%r18, %ctaid.x;
	mov.u32 	%r19, %ntid.x;
	mov.u32 	%r20, %tid.x;
	mad.lo.s32 	%r1, %r18, %r19, %r20;
	setp.ge.s32 	%p1, %r1, %r17;
	@%p1 bra 	$L__BB2_11;
	setp.lt.s32 	%p2, %r16, 1;
	mov.f32 	%f102, 0f00000000;
	@%p2 bra 	$L__BB2_10;
	shr.s32 	%r22, %r16, 31;
	shr.u32 	%r23, %r22, 27;
	add.s32 	%r24, %r16, %r23;
	shr.s32 	%r25, %r24, 5;
	mul.lo.s32 	%r2, %r25, %r1;
	shr.u32 	%r26, %r16, 1;
	mul.lo.s32 	%r3, %r26, %r1;
	add.s32 	%r4, %r16, -1;
	shr.u32 	%r27, %r4, 1;
	add.s32 	%r5, %r27, 1;
	setp.lt.u32 	%p3, %r16, 7;
	mov.f32 	%f102, 0f00000000;
	mov.b32 	%r57, 0;
	@%p3 bra 	$L__BB2_5;
	and.b32  	%r29, %r5, 2147483644;
	neg.s32 	%r55, %r29;
	add.s64 	%rd82, %rd1, 16;
	mov.f32 	%f102, 0f00000000;
	mov.b32 	%r57, 0;
	mov.u64 	%rd21, _ZN8turbo_pi18NVFP4_DECODE_TABLEE;
	mov.u32 	%r54, %r3;
$L__BB2_4:
	.pragma "nounroll";
	cvt.s64.s32 	%rd13, %r54;
	add.s64 	%rd14, %rd2, %rd13;
	shr.u32 	%r30, %r57, 5;
	mul.wide.u32 	%rd15, %r30, 4;
	add.s64 	%rd16, %rd4, %rd15;
	ld.global.nc.f32 	%f14, [%rd16];
	add.s32 	%r31, %r30, %r2;
	mul.wide.s32 	%rd17, %r31, 4;
	add.s64 	%rd18, %rd3, %rd17;
	ld.global.nc.f32 	%f15, [%rd18];
	ld.global.nc.u8 	%rs1, [%rd14];
	cvt.u16.u8 	%rs2, %rs1;
	shl.b16 	%rs3, %rs2, 2;
	cvt.u64.u16 	%rd19, %rs3;
	and.b64  	%rd20, %rd19, 60;
	add.s64 	%rd22, %rd21, %rd20;
	ld.const.f32 	%f16, [%rd22];
	shr.u16 	%rs4, %rs2, 4;
	cvt.u32.u16 	%r32, %rs4;
	mul.wide.u32 	%rd23, %r32, 4;
	add.s64 	%rd24, %rd21, %rd23;
	ld.const.f32 	%f17, [%rd24];
	ld.global.nc.f32 	%f18, [%rd82+-16];
	mul.f32 	%f19, %f14, %f18;
	ld.global.nc.f32 	%f20, [%rd82+-12];
	mul.f32 	%f21, %f14, %f20;
	mul.f32 	%f22, %f15, %f16;
	mul.f32 	%f23, %f15, %f17;
	mul.f32 	%f24, %f23, %f21;
	fma.rn.f32 	%f25, %f22, %f19, %f24;
	add.f32 	%f26, %f102, %f25;
	ld.global.nc.u8 	%rs5, [%rd14+1];
	cvt.u16.u8 	%rs6, %rs5;
	shl.b16 	%rs7, %rs6, 2;
	cvt.u64.u16 	%rd25, %rs7;
	and.b64  	%rd26, %rd25, 60;
	add.s64 	%rd27, %rd21, %rd26;
	ld.const.f32 	%f27, [%rd27];
	shr.u16 	%rs8, %rs6, 4;
	cvt.u32.u16 	%r33, %rs8;
	mul.wide.u32 	%rd28, %r33, 4;
	add.s64 	%rd29, %rd21, %rd28;
	ld.const.f32 	%f28, [%rd29];
	ld.global.nc.f32 	%f29, [%rd82+-8];
	mul.f32 	%f30, %f14, %f29;
	ld.global.nc.f32 	%f31, [%rd82+-4];
	mul.f32 	%f32, %f14, %f31;
	mul.f32 	%f33, %f15, %f27;
	mul.f32 	%f34, %f15, %f28;
	mul.f32 	%f35, %f34, %f32;
	fma.rn.f32 	%f36, %f33, %f30, %f35;
	add.f32 	%f37, %f26, %f36;
	ld.global.nc.u8 	%rs9, [%rd14+2];
	cvt.u16.u8 	%rs10, %rs9;
	shl.b16 	%rs11, %rs10, 2;
	cvt.u64.u16 	%rd30, %rs11;
	and.b64  	%rd31, %rd30, 60;
	add.s64 	%rd32, %rd21, %rd31;
	ld.const.f32 	%f38, [%rd32];
	shr.u16 	%rs12, %rs10, 4;
	cvt.u32.u16 	%r34, %rs12;
	mul.wide.u32 	%rd33, %r34, 4;
	add.s64 	%rd34, %rd21, %rd33;
	ld.const.f32 	%f39, [%rd34];
	ld.global.nc.f32 	%f40, [%rd82];
	mul.f32 	%f41, %f14, %f40;
	ld.global.nc.f32 	%f42, [%rd82+4];
	mul.f32 	%f43, %f14, %f42;
	mul.f32 	%f44, %f15, %f38;
	mul.f32 	%f45, %f15, %f39;
	mul.f32 	%f46, %f45, %f43;
	fma.rn.f32 	%f47, %f44, %f41, %f46;
	add.f32 	%f48, %f37, %f47;
	ld.global.nc.u8 	%rs13, [%rd14+3];
	cvt.u16.u8 	%rs14, %rs13;
	shl.b16 	%rs15, %rs14, 2;
	cvt.u64.u16 	%rd35, %rs15;
	and.b64  	%rd36, %rd35, 60;
	add.s64 	%rd37, %rd21, %rd36;
	ld.const.f32 	%f49, [%rd37];
	shr.u16 	%rs16, %rs14, 4;
	cvt.u32.u16 	%r35, %rs16;
	mul.wide.u32 	%rd38, %r35, 4;
	add.s64 	%rd39, %rd21, %rd38;
	ld.const.f32 	%f50, [%rd39];
	ld.global.nc.f32 	%f51, [%rd82+8];
	mul.f32 	%f52, %f14, %f51;
	ld.global.nc.f32 	%f53, [%rd82+12];
	mul.f32 	%f54, %f14, %f53;
	mul.f32 	%f55, %f15, %f49;
	mul.f32 	%f56, %f15, %f50;
	mul.f32 	%f57, %f56, %f54;
	fma.rn.f32 	%f58, %f55, %f52, %f57;
	add.f32 	%f102, %f48, %f58;
	add.s32 	%r57, %r57, 8;
	add.s32 	%r55, %r55, 4;
	add.s32 	%r54, %r54, 4;
	add.s64 	%rd82, %rd82, 32;
	setp.ne.s32 	%p4, %r55, 0;
	@%p4 bra 	$L__BB2_4;
$L__BB2_5:
	and.b32  	%r36, %r5, 3;
	setp.eq.s32 	%p5, %r36, 0;
	@%p5 bra 	$L__BB2_10;
	setp.eq.s32 	%p6, %r36, 1;
	@%p6 bra 	$L__BB2_8;
	shr.u32 	%r37, %r57, 5;
	mul.wide.u32 	%rd40, %r37, 4;
	add.s64 	%rd41, %rd4, %rd40;
	ld.global.nc.f32 	%f60, [%rd41];
	add.s32 	%r38, %r37, %r2;
	mul.wide.s32 	%rd42, %r38, 4;
	add.s64 	%rd43, %rd3, %rd42;
	ld.global.nc.f32 	%f61, [%rd43];
	shr.u32 	%r39, %r57, 1;
	add.s32 	%r40, %r39, %r3;
	cvt.s64.s32 	%rd44, %r40;
	add.s64 	%rd45, %rd2, %rd44;
	ld.global.nc.u8 	%rs17, [%rd45];
	cvt.u16.u8 	%rs18, %rs17;
	shl.b16 	%rs19, %rs18, 2;
	cvt.u64.u16 	%rd46, %rs19;
	and.b64  	%rd47, %rd46, 60;
	mov.u64 	%rd48, _ZN8turbo_pi18NVFP4_DECODE_TABLEE;
	add.s64 	%rd49, %rd48, %rd47;
	ld.const.f32 	%f62, [%rd49];
	shr.u16 	%rs20, %rs18, 4;
	cvt.u32.u16 	%r41, %rs20;
	mul.wide.u32 	%rd50, %r41, 4;
	add.s64 	%rd51, %rd48, %rd50;
	ld.const.f32 	%f63, [%rd51];
	mul.wide.u32 	%rd52, %r57, 4;
	add.s64 	%rd53, %rd1, %rd52;
	ld.global.nc.f32 	%f64, [%rd53];
	mul.f32 	%f65, %f60, %f64;
	ld.global.nc.f32 	%f66, [%rd53+4];
	mul.f32 	%f67, %f60, %f66;
	mul.f32 	%f68, %f61, %f62;
	mul.f32 	%f69, %f61, %f63;
	mul.f32 	%f70, %f69, %f67;
	fma.rn.f32 	%f71, %f68, %f65, %f70;
	add.f32 	%f72, %f102, %f71;
	add.s32 	%r42, %r57, 2;
	shr.u32 	%r43, %r42, 5;
	mul.wide.u32 	%rd54, %r43, 4;
	add.s64 	%rd55, %rd4, %rd54;
	ld.global.nc.f32 	%f73, [%rd55];
	add.s32 	%r44, %r43, %r2;
	mul.wide.s32 	%rd56, %r44, 4;
	add.s64 	%rd57, %rd3, %rd56;
	ld.global.nc.f32 	%f74, [%rd57];
	shr.u32 	%r45, %r42, 1;
	add.s32 	%r46, %r45, %r3;
	cvt.s64.s32 	%rd58, %r46;
	add.s64 	%rd59, %rd2, %rd58;
	ld.global.nc.u8 	%rs21, [%rd59];
	cvt.u16.u8 	%rs22, %rs21;
	shl.b16 	%rs23, %rs22, 2;
	cvt.u64.u16 	%rd60, %rs23;
	and.b64  	%rd61, %rd60, 60;
	add.s64 	%rd62, %rd48, %rd61;
	ld.const.f32 	%f75, [%rd62];
	shr.u16 	%rs24, %rs22, 4;
	cvt.u32.u16 	%r47, %rs24;
	mul.wide.u32 	%rd63, %r47, 4;
	add.s64 	%rd64, %rd48, %rd63;
	ld.const.f32 	%f76, [%rd64];
	ld.global.nc.f32 	%f77, [%rd53+8];
	mul.f32 	%f78, %f73, %f77;
	ld.global.nc.f32 	%f79, [%rd53+12];
	mul.f32 	%f80, %f73, %f79;
	mul.f32 	%f81, %f74, %f75;
	mul.f32 	%f82, %f74, %f76;
	mul.f32 	%f83, %f82, %f80;
	fma.rn.f32 	%f84, %f81, %f78, %f83;
	add.f32 	%f102, %f72, %f84;
	add.s32 	%r57, %r57, 4;
$L__BB2_8:
	and.b32  	%r48, %r4, 2;
	setp.ne.s32 	%p7, %r48, 0;
	@%p7 bra 	$L__BB2_10;
	shr.u32 	%r49, %r57, 5;
	mul.wide.u32 	%rd65, %r49, 4;
	add.s64 	%rd66, %rd4, %rd65;
	ld.global.nc.f32 	%f85, [%rd66];
	add.s32 	%r50, %r49, %r2;
	mul.wide.s32 	%rd67, %r50, 4;
	add.s64 	%rd68, %rd3, %rd67;
	ld.global.nc.f32 	%f86, [%rd68];
	shr.u32 	%r51, %r57, 1;
	add.s32 	%r52, %r51, %r3;
	cvt.s64.s32 	%rd69, %r52;
	add.s64 	%rd70, %rd2, %rd69;
	ld.global.nc.u8 	%rs25, [%rd70];
	cvt.u16.u8 	%rs26, %rs25;
	shl.b16 	%rs27, %rs26, 2;
	cvt.u64.u16 	%rd71, %rs27;
	and.b64  	%rd72, %rd71, 60;
	mov.u64 	%rd73, _ZN8turbo_pi18NVFP4_DECODE_TABLEE;
	add.s64 	%rd74, %rd73, %rd72;
	ld.const.f32 	%f87, [%rd74];
	shr.u16 	%rs28, %rs26, 4;
	cvt.u32.u16 	%r53, %rs28;
	mul.wide.u32 	%rd75, %r53, 4;
	add.s64 	%rd76, %rd73, %rd75;
	ld.const.f32 	%f88, [%rd76];
	mul.wide.u32 	%rd77, %r57, 4;
	add.s64 	%rd78, %rd1, %rd77;
	ld.global.nc.f32 	%f89, [%rd78];
	mul.f32 	%f90, %f85, %f89;
	ld.global.nc.f32 	%f91, [%rd78+4];
	mul.f32 	%f92, %f85, %f91;
	mul.f32 	%f93, %f86, %f87;
	mul.f32 	%f94, %f86, %f88;
	mul.f32 	%f95, %f94, %f92;
	fma.rn.f32 	%f96, %f93, %f90, %f95;
	add.f32 	%f102, %f102, %f96;
$L__BB2_10:
	cvta.to.global.u64 	%rd79, %rd8;
	mul.wide.s32 	%rd80, %r1, 4;
	add.s64 	%rd81, %rd79, %rd80;
	st.global.f32 	[%rd81], %f102;
$L__BB2_11:
	ret;

}


// ===== COMPILED SASS (sm_100) =====

	.target	sm_100

	.elftype	@"ET_EXEC"


//--------------------- .note.nv.tkinfo           --------------------------
	.section	.note.nv.tkinfo,"",@"SHT_NOTE"
	.sectionflags	@"SHF_NOTE_NV_TKINFO"
	.tkinfo
        /*0018*/ 	.word	0x00000002
        /*0030*/ 	.string	""
        /*0030*/ 	.string	"ptxas"
        /*0030*/ 	.string	"Cuda compilation tools, release 13.0, V13.0.88"
        /*0030*/ 	.string	"Build cuda_13.0.r13.0/compiler.36424714_0"
        /*0030*/ 	.string	"-arch sm_100 -m 64 "



//--------------------- .note.nv.cuinfo           --------------------------
	.section	.note.nv.cuinfo,"",@"SHT_NOTE"
	.sectionflags	@"SHF_NOTE_NV_CUINFO"
        /*0018*/ 	.short	0x0002
        /*001a*/ 	.short	0x0064
        /*001c*/ 	.short	0x0082
	.zero		2


//--------------------- .nv.info                  --------------------------
	.section	.nv.info,"",@"SHT_CUDA_INFO"
	.align	4


	//----- nvinfo : EIATTR_REGCOUNT
	.align		4
        /*0000*/ 	.byte	0x04, 0x2f
        /*0002*/ 	.short	(.L_2 - .L_1)
	.align		4
.L_1:
        /*0004*/ 	.word	index@(_ZN8turbo_pi32nvfp4_gemv_packed_v4_warp_reduceEPKfPKhS1_S1_Pfii)
        /*0008*/ 	.word	0x00000020


	//----- nvinfo : EIATTR_FRAME_SIZE
	.align		4
.L_2:
        /*000c*/ 	.byte	0x04, 0x11
        /*000e*/ 	.short	(.L_4 - .L_3)
	.align		4
.L_3:
        /*0010*/ 	.word	index@(_ZN8turbo_pi32nvfp4_gemv_packed_v4_warp_reduceEPKfPKhS1_S1_Pfii)
        /*0014*/ 	.word	0x00000000


	//----- nvinfo : EIATTR_REGCOUNT
	.align		4
.L_4:
        /*0018*/ 	.byte	0x04, 0x2f
        /*001a*/ 	.short	(.L_6 - .L_5)
	.align		4
.L_5:
        /*001c*/ 	.word	index@(_ZN8turbo_pi31nvfp4_gemv_packed_v3_vectorizedEPKfPKhS1_S1_Pfii)
        /*0020*/ 	.word	0x00000020


	//----- nvinfo : EIATTR_FRAME_SIZE
	.align		4
.L_6:
        /*0024*/ 	.byte	0x04, 0x11
        /*0026*/ 	.short	(.L_8 - .L_7)
	.align		4
.L_7:
        /*0028*/ 	.word	index@(_ZN8turbo_pi31nvfp4_gemv_packed_v3_vectorizedEPKfPKhS1_S1_Pfii)
        /*002c*/ 	.word	0x00000000


	//----- nvinfo : EIATTR_REGCOUNT
	.align		4
.L_8:
        /*0030*/ 	.byte	0x04, 0x2f
        /*0032*/ 	.short	(.L_10 - .L_9)
	.align		4
.L_9:
        /*0034*/ 	.word	index@(_ZN8turbo_pi26nvfp4_gemv_packed_v1_basicEPKfPKhS1_S1_Pfii)
        /*0038*/ 	.word	0x00000020


	//----- nvinfo : EIATTR_FRAME_SIZE
	.align		4
.L_10:
        /*003c*/ 	.byte	0x04, 0x11
        /*003e*/ 	.short	(.L_12 - .L_11)
	.align		4
.L_11:
        /*0040*/ 	.word	index@(_ZN8turbo_pi26nvfp4_gemv_packed_v1_basicEPKfPKhS1_S1_Pfii)
        /*0044*/ 	.word	0x00000000


	//----- nvinfo : EIATTR_MIN_STACK_SIZE
	.align		4
.L_12:
        /*0048*/ 	.byte	0x04, 0x12
        /*004a*/ 	.short	(.L_14 - .L_13)
	.align		4
.L_13:
        /*004c*/ 	.word	index@(_ZN8turbo_pi26nvfp4_gemv_packed_v1_basicEPKfPKhS1_S1_Pfii)
        /*0050*/ 	.word	0x00000000


	//----- nvinfo : EIATTR_MIN_STACK_SIZE
	.align		4
.L_14:
        /*0054*/ 	.byte	0x04, 0x12
        /*0056*/ 	.short	(.L_16 - .L_15)
	.align		4
.L_15:
        /*0058*/ 	.word	index@(_ZN8turbo_pi31nvfp4_gemv_packed_v3_vectorizedEPKfPKhS1_S1_Pfii)
        /*005c*/ 	.word	0x00000000


	//----- nvinfo : EIATTR_MIN_STACK_SIZE
	.align		4
.L_16:
        /*0060*/ 	.byte	0x04, 0x12
        /*0062*/ 	.short	(.L_18 - .L_17)
	.align		4
.L_17:
        /*0064*/ 	.word	index@(_ZN8turbo_pi32nvfp4_gemv_packed_v4_warp_reduceEPKfPKhS1_S1_Pfii)
        /*0068*/ 	.word	0x00000000
.L_18:


//--------------------- .nv.compat                --------------------------
	.section	.nv.compat,"",@"SHT_CUDA_COMPAT_INFO"
	.align	4
        /*0000*/ 	.byte	0x02, 0x09, 0x00, 0x00, 0x02, 0x02, 0x01, 0x00, 0x02, 0x05, 0x05, 0x00, 0x03, 0x07, 0x01, 0x01
        /*0010*/ 	.byte	0x02, 0x03, 0x00, 0x00, 0x02, 0x06, 0x01, 0x00, 0x04, 0x0b, 0x08, 0x00, 0x09, 0x00, 0x00, 0x00
        /*0020*/ 	.byte	0x00, 0x00, 0x00, 0x00


//--------------------- .nv.info._ZN8turbo_pi26nvfp4_gemv_packed_v1_basicEPKfPKhS1_S1_Pfii --------------------------
	.section	.nv.info._ZN8turbo_pi26nvfp4_gemv_packed_v1_basicEPKfPKhS1_S1_Pfii,"",@"SHT_CUDA_INFO"
	.sectionflags	@""
	.align	4


	//----- nvinfo : EIATTR_CUDA_API_VERSION
	.align		4
        /*0000*/ 	.byte	0x04, 0x37
        /*0002*/ 	.short	(.L_20 - .L_19)
.L_19:
        /*0004*/ 	.word	0x00000082


	//----- nvinfo : EIATTR_KPARAM_INFO
	.align		4
.L_20:
        /*0008*/ 	.byte	0x04, 0x17
        /*000a*/ 	.short	(.L_22 - .L_21)
.L_21:
        /*000c*/ 	.word	0x00000000
        /*0010*/ 	.short	0x0006
        /*0012*/ 	.short	0x002c
        /*0014*/ 	.byte	0x00, 0xf0, 0x11, 0x00


	//----- nvinfo : EIATTR_KPARAM_INFO
	.align		4
.L_22:
        /*0018*/ 	.byte	0x04, 0x17
        /*001a*/ 	.short	(.L_24 - .L_23)
.L_23:
        /*001c*/ 	.word	0x00000000
        /*0020*/ 	.short	0x0005
        /*0022*/ 	.short	0x0028
        /*0024*/ 	.byte	0x00, 0xf0, 0x11, 0x00


	//----- nvinfo : EIATTR_KPARAM_INFO
	.align		4
.L_24:
        /*0028*/ 	.byte	0x04, 0x17
        /*002a*/ 	.short	(.L_26 - .L_25)
.L_25:
        /*002c*/ 	.word	0x00000000
        /*0030*/ 	.short	0x0004
        /*0032*/ 	.short	0x0020
        /*0034*/ 	.byte	0x00, 0xf5, 0x21, 0x00


	//----- nvinfo : EIATTR_KPARAM_INFO
	.align		4
.L_26:
        /*0038*/ 	.byte	0x04, 0x17
        /*003a*/ 	.short	(.L_28 - .L_27)
.L_27:
        /*003c*/ 	.word	0x00000000
        /*0040*/ 	.short	0x0003
        /*0042*/ 	.short	0x0018
        /*0044*/ 	.byte	0x00, 0xf5, 0x21, 0x00


	//----- nvinfo : EIATTR_KPARAM_INFO
	.align		4
.L_28:
        /*0048*/ 	.byte	0x04, 0x17
        /*004a*/ 	.short	(.L_30 - .L_29)
.L_29:
        /*004c*/ 	.word	0x00000000
        /*0050*/ 	.short	0x0002
        /*0052*/ 	.short	0x0010
        /*0054*/ 	.byte	0x00, 0xf5, 0x21, 0x00


	//----- nvinfo : EIATTR_KPARAM_INFO
	.align		4
.L_30:
        /*0058*/ 	.byte	0x04, 0x17
        /*005a*/ 	.short	(.L_32 - .L_31)
.L_31:
        /*005c*/ 	.word	0x00000000
        /*0060*/ 	.short	0x0001
        /*0062*/ 	.short	0x0008
        /*0064*/ 	.byte	0x00, 0xf5, 0x21, 0x00


	//----- nvinfo : EIATTR_KPARAM_INFO
	.align		4
.L_32:
        /*0068*/ 	.byte	0x04, 0x17
        /*006a*/ 	.short	(.L_34 - .L_33)
.L_33:
        /*006c*/ 	.word	0x00000000
        /*0070*/ 	.short	0x0000
        /*0072*/ 	.short	0x0000
        /*0074*/ 	.byte	0x00, 0xf5, 0x21, 0x00


	//----- nvinfo : EIATTR_SPARSE_MMA_MASK
	.align		4
.L_34:
        /*0078*/ 	.byte	0x03, 0x50
        /*007a*/ 	.short	0x0000


	//----- nvinfo : EIATTR_MAXREG_COUNT
	.align		4
        /*007c*/ 	.byte	0x03, 0x1b
        /*007e*/ 	.short	0x00ff


	//----- nvinfo : EIATTR_MERCURY_ISA_VERSION
	.align		4
        /*0080*/ 	.byte	0x03, 0x5f
        /*0082*/ 	.short	0x0101


	//----- nvinfo : EIATTR_VRC_CTA_INIT_COUNT
	.align		4
        /*0084*/ 	.byte	0x02, 0x4a
	.zero		1
	.zero		1


	//----- nvinfo : EIATTR_EXIT_INSTR_OFFSETS
	.align		4
        /*0088*/ 	.byte	0x04, 0x1c
        /*008a*/ 	.short	(.L_36 - .L_35)


	//   ....[0]....
.L_35:
        /*008c*/ 	.word	0x00000070


	//   ....[1]....
        /*0090*/ 	.word	0x00000d70


	//----- nvinfo : EIATTR_CBANK_PARAM_SIZE
	.align		4
.L_36:
        /*0094*/ 	.byte	0x03, 0x19
        /*0096*/ 	.short	0x0030


	//----- nvinfo : EIATTR_PARAM_CBANK
	.align		4
        /*0098*/ 	.byte	0x04, 0x0a
        /*009a*/ 	.short	(.L_38 - .L_37)
	.align		4
.L_37:
        /*009c*/ 	.word	index@(.nv.constant0._ZN8turbo_pi26nvfp4_gemv_packed_v1_basicEPKfPKhS1_S1_Pfii)
        /*00a0*/ 	.short	0x0380
        /*00a2*/ 	.short	0x0030


	//----- nvinfo : EIATTR_SW_WAR
	.align		4
.L_38:
        /*00a4*/ 	.byte	0x04, 0x36
        /*00a6*/ 	.short	(.L_40 - .L_39)
.L_39:
        /*00a8*/ 	.word	0x00000008
.L_40:


//--------------------- .nv.info._ZN8turbo_pi31nvfp4_gemv_packed_v3_vectorizedEPKfPKhS1_S1_Pfii --------------------------
	.section	.nv.info._ZN8turbo_pi31nvfp4_gemv_packed_v3_vectorizedEPKfPKhS1_S1_Pfii,"",@"SHT_CUDA_INFO"
	.sectionflags	@""
	.align	4


	//----- nvinfo : EIATTR_CUDA_API_VERSION
	.align		4
        /*0000*/ 	.byte	0x04, 0x37
        /*0002*/ 	.short	(.L_42 - .L_41)
.L_41:
        /*0004*/ 	.word	0x00000082


	//----- nvinfo : EIATTR_KPARAM_INFO
	.align		4
.L_42:
        /*0008*/ 	.byte	0x04, 0x17
        /*000a*/ 	.short	(.L_44 - .L_43)
.L_43:
        /*000c*/ 	.word	0x00000000
        /*0010*/ 	.short	0x0006
        /*0012*/ 	.short	0x002c
        /*0014*/ 	.byte	0x00, 0xf0, 0x11, 0x00


	//----- nvinfo : EIATTR_KPARAM_INFO
	.align		4
.L_44:
        /*0018*/ 	.byte	0x04, 0x17
        /*001a*/ 	.short	(.L_46 - .L_45)
.L_45:
        /*001c*/ 	.word	0x00000000
        /*0020*/ 	.short	0x0005
        /*0022*/ 	.short	0x0028
        /*0024*/ 	.byte	0x00, 0xf0, 0x11, 0x00


	//----- nvinfo : EIATTR_KPARAM_INFO
	.align		4
.L_46:
        /*0028*/ 	.byte	0x04, 0x17
        /*002a*/ 	.short	(.L_48 - .L_47)
.L_47:
        /*002c*/ 	.word	0x00000000
        /*0030*/ 	.short	0x0004
        /*0032*/ 	.short	0x0020
        /*0034*/ 	.byte	0x00, 0xf5, 0x21, 0x00


	//----- nvinfo : EIATTR_KPARAM_INFO
	.align		4
.L_48:
        /*0038*/ 	.byte	0x04, 0x17
        /*003a*/ 	.short	(.L_50 - .L_49)
.L_49:
        /*003c*/ 	.word	0x00000000
        /*0040*/ 	.short	0x0003
        /*0042*/ 	.short	0x0018
        /*0044*/ 	.byte	0x00, 0xf5, 0x21, 0x00


	//----- nvinfo : EIATTR_KPARAM_INFO
	.align		4
.L_50:
        /*0048*/ 	.byte	0x04, 0x17
        /*004a*/ 	.short	(.L_52 - .L_51)
.L_51:
        /*004c*/ 	.word	0x00000000
        /*0050*/ 	.short	0x0002
        /*0052*/ 	.short	0x0010
        /*0054*/ 	.byte	0x00, 0xf5, 0x21, 0x00


	//----- nvinfo : EIATTR_KPARAM_INFO
	.align		4
.L_52:
        /*0058*/ 	.byte	0x04, 0x17
        /*005a*/ 	.short	(.L_54 - .L_53)
.L_53:
        /*005c*/ 	.word	0x00000000
        /*0060*/ 	.short	0x0001
        /*0062*/ 	.short	0x0008
        /*0064*/ 	.byte	0x00, 0xf5, 0x21, 0x00


	//----- nvinfo : EIATTR_KPARAM_INFO
	.align		4
.L_54:
        /*0068*/ 	.byte	0x04, 0x17
        /*006a*/ 	.short	(.L_56 - .L_55)
.L_55:
        /*006c*/ 	.word	0x00000000
        /*0070*/ 	.short	0x0000
        /*0072*/ 	.short	0x0000
        /*0074*/ 	.byte	0x00, 0xf5, 0x21, 0x00


	//----- nvinfo : EIATTR_SPARSE_MMA_MASK
	.align		4
.L_56:
        /*0078*/ 	.byte	0x03, 0x50
        /*007a*/ 	.short	0x0000


	//----- nvinfo : EIATTR_MAXREG_COUNT
	.align		4
        /*007c*/ 	.byte	0x03, 0x1b
        /*007e*/ 	.short	0x00ff


	//----- nvinfo : EIATTR_MERCURY_ISA_VERSION
	.align		4
        /*0080*/ 	.byte	0x03, 0x5f
        /*0082*/ 	.short	0x0101


	//----- nvinfo : EIATTR_VRC_CTA_INIT_COUNT
	.align		4
        /*0084*/ 	.byte	0x02, 0x4a
	.zero		1
	.zero		1


	//----- nvinfo : EIATTR_EXIT_INSTR_OFFSETS
	.align		4
        /*0088*/ 	.byte	0x04, 0x1c
        /*008a*/ 	.short	(.L_58 - .L_57)


	//   ....[0]....
.L_57:
        /*008c*/ 	.word	0x00000070


	//   ....[1]....
        /*0090*/ 	.word	0x000006c0


	//----- nvinfo : EIATTR_CBANK_PARAM_SIZE
	.align		4
.L_58:
        /*0094*/ 	.byte	0x03, 0x19
        /*0096*/ 	.short	0x0030


	//----- nvinfo : EIATTR_PARAM_CBANK
	.align		4
        /*0098*/ 	.byte	0x04, 0x0a
        /*009a*/ 	.short	(.L_60 - .L_59)
	.align		4
.L_59:
        /*009c*/ 	.word	index@(.nv.constant0._ZN8turbo_pi31nvfp4_gemv_packed_v3_vectorizedEPKfPKhS1_S1_Pfii)
        /*00a0*/ 	.short	0x0380
        /*00a2*/ 	.short	0x0030


	//----- nvinfo : EIATTR_SW_WAR
	.align		4
.L_60:
        /*00a4*/ 	.byte	0x04, 0x36
        /*00a6*/ 	.short	(.L_62 - .L_61)
.L_61:
        /*00a8*/ 	.word	0x00000008
.L_62:


//--------------------- .nv.info._ZN8turbo_pi32nvfp4_gemv_packed_v4_warp_reduceEPKfPKhS1_S1_Pfii --------------------------
	.section	.nv.info._ZN8turbo_pi32nvfp4_gemv_packed_v4_warp_reduceEPKfPKhS1_S1_Pfii,"",@"SHT_CUDA_INFO"
	.sectionflags	@""
	.align	4


	//----- nvinfo : EIATTR_CUDA_API_VERSION
	.align		4
        /*0000*/ 	.byte	0x04, 0x37
        /*0002*/ 	.short	(.L_64 - .L_63)
.L_63:
        /*0004*/ 	.word	0x00000082


	//----- nvinfo : EIATTR_KPARAM_INFO
	.align		4
.L_64:
        /*0008*/ 	.byte	0x04, 0x17
        /*000a*/ 	.short	(.L_66 - .L_65)
.L_65:
        /*000c*/ 	.word	0x00000000
        /*0010*/ 	.short	0x0006
        /*0012*/ 	.short	0x002c
        /*0014*/ 	.byte	0x00, 0xf0, 0x11, 0x00


	//----- nvinfo : EIATTR_KPARAM_INFO
	.align		4
.L_66:
        /*0018*/ 	.byte	0x04, 0x17
        /*001a*/ 	.short	(.L_68 - .L_67)
.L_67:
        /*001c*/ 	.word	0x00000000
        /*0020*/ 	.short	0x0005
        /*0022*/ 	.short	0x0028
        /*0024*/ 	.byte	0x00, 0xf0, 0x11, 0x00


	//----- nvinfo : EIATTR_KPARAM_INFO
	.align		4
.L_68:
        /*0028*/ 	.byte	0x04, 0x17
        /*002a*/ 	.short	(.L_70 - .L_69)
.L_69:
        /*002c*/ 	.word	0x00000000
        /*0030*/ 	.short	0x0004
        /*0032*/ 	.short	0x0020
        /*0034*/ 	.byte	0x00, 0xf5, 0x21, 0x00


	//----- nvinfo : EIATTR_KPARAM_INFO
	.align		4
.L_70:
        /*0038*/ 	.byte	0x04, 0x17
        /*003a*/ 	.short	(.L_72 - .L_71)
.L_71:
        /*003c*/ 	.word	0x00000000
        /*0040*/ 	.short	0x0003
        /*0042*/ 	.short	0x0018
        /*0044*/ 	.byte	0x00, 0xf5, 0x21, 0x00


	//----- nvinfo : EIATTR_KPARAM_INFO
	.align		4
.L_72:
        /*0048*/ 	.byte	0x04, 0x17
        /*004a*/ 	.short	(.L_74 - .L_73)
.L_73:
        /*004c*/ 	.word	0x00000000
        /*0050*/ 	.short	0x0002
        /*0052*/ 	.short	0x0010
        /*0054*/ 	.byte	0x00, 0xf5, 0x21, 0x00


	//----- nvinfo : EIATTR_KPARAM_INFO
	.align		4
.L_74:
        /*0058*/ 	.byte	0x04, 0x17
        /*005a*/ 	.short	(.L_76 - .L_75)
.L_75:
        /*005c*/ 	.word	0x00000000
        /*0060*/ 	.short	0x0001
        /*0062*/ 	.short	0x0008
        /*0064*/ 	.byte	0x00, 0xf5, 0x21, 0x00


	//----- nvinfo : EIATTR_KPARAM_INFO
	.align		4
.L_76:
        /*0068*/ 	.byte	0x04, 0x17
        /*006a*/ 	.short	(.L_78 - .L_77)
.L_77:
        /*006c*/ 	.word	0x00000000
        /*0070*/ 	.short	0x0000
        /*0072*/ 	.short	0x0000
        /*0074*/ 	.byte	0x00, 0xf5, 0x21, 0x00


	//----- nvinfo : EIATTR_SPARSE_MMA_MASK
	.align		4
.L_78:
        /*0078*/ 	.byte	0x03, 0x50
        /*007a*/ 	.short	0x0000


	//----- nvinfo : EIATTR_MAXREG_COUNT
	.align		4
        /*007c*/ 	.byte	0x03, 0x1b
        /*007e*/ 	.short	0x00ff


	//----- nvinfo : EIATTR_MERCURY_ISA_VERSION
	.align		4
        /*0080*/ 	.byte	0x03, 0x5f
        /*0082*/ 	.short	0x0101


	//----- nvinfo : EIATTR_COOP_GROUP_MASK_REGIDS
	.align		4
        /*0084*/ 	.byte	0x04, 0x29
        /*0086*/ 	.short	(.L_80 - .L_79)


	//   ....[0]....
.L_79:
        /*0088*/ 	.word	0xffffffff


	//   ....[1]....
        /*008c*/ 	.word	0xffffffff


	//   ....[2]....
        /*0090*/ 	.word	0xffffffff


	//   ....[3]....
        /*0094*/ 	.word	0xffffffff


	//   ....[4]....
        /*0098*/ 	.word	0xffffffff


	//----- nvinfo : EIATTR_COOP_GROUP_INSTR_OFFSETS
	.align		4
.L_80:
        /*009c*/ 	.byte	0x04, 0x28
        /*009e*/ 	.short	(.L_82 - .L_81)


	//   ....[0]....
.L_81:
        /*00a0*/ 	.word	0x00000ee0


	//   ....[1]....
        /*00a4*/ 	.word	0x00000f10


	//   ....[2]....
        /*00a8*/ 	.word	0x00000f30


	//   ....[3]....
        /*00ac*/ 	.word	0x00000f50


	//   ....[4]....
        /*00b0*/ 	.word	0x00000f70


	//----- nvinfo : EIATTR_VRC_CTA_INIT_COUNT
	.align		4
.L_82:
        /*00b4*/ 	.byte	0x02, 0x4a
	.zero		1
	.zero		1


	//----- nvinfo : EIATTR_EXIT_INSTR_OFFSETS
	.align		4
        /*00b8*/ 	.byte	0x04, 0x1c
        /*00ba*/ 	.short	(.L_84 - .L_83)


	//   ....[0]....
.L_83:
        /*00bc*/ 	.word	0x000000a0


	//   ....[1]....
        /*00c0*/ 	.word	0x00000f80


	//   ....[2]....
        /*00c4*/ 	.word	0x00000fd0


	//----- nvinfo : EIATTR_CBANK_PARAM_SIZE
	.align		4
.L_84:
        /*00c8*/ 	.byte	0x03, 0x19
        /*00ca*/ 	.short	0x0030


	//----- nvinfo : EIATTR_PARAM_CBANK
	.align		4
        /*00cc*/ 	.byte	0x04, 0x0a
        /*00ce*/ 	.short	(.L_86 - .L_85)
	.align		4
.L_85:
        /*00d0*/ 	.word	index@(.nv.constant0._ZN8turbo_pi32nvfp4_gemv_packed_v4_warp_reduceEPKfPKhS1_S1_Pfii)
        /*00d4*/ 	.short	0x0380
        /*00d6*/ 	.short	0x0030


	//----- nvinfo : EIATTR_SW_WAR
	.align		4
.L_86:
        /*00d8*/ 	.byte	0x04, 0x36
        /*00da*/ 	.short	(.L_88 - .L_87)
.L_87:
        /*00dc*/ 	.word	0x00000008
.L_88:


//--------------------- .nv.callgraph             --------------------------
	.section	.nv.callgraph,"",@"SHT_CUDA_CALLGRAPH"
	.align	4
	.sectionentsize	8
	.align		4
        /*0000*/ 	.word	0x00000000
	.align		4
        /*0004*/ 	.word	0xffffffff
	.align		4
        /*0008*/ 	.word	0x00000000
	.align		4
        /*000c*/ 	.word	0xfffffffe
	.align		4
        /*0010*/ 	.word	0x00000000
	.align		4
        /*0014*/ 	.word	0xfffffffd
	.align		4
        /*0018*/ 	.word	0x00000000
	.align		4
        /*001c*/ 	.word	0xfffffffc


//--------------------- .nv.constant3             --------------------------
	.section	.nv.constant3,"a",@progbits
	.align	4
.nv.constant3:
	.type		_ZN8turbo_pi18NVFP4_DECODE_TABLEE,@object
	.size		_ZN8turbo_pi18NVFP4_DECODE_TABLEE,(.L_0 - _ZN8turbo_pi18NVFP4_DECODE_TABLEE)
_ZN8turbo_pi18NVFP4_DECODE_TABLEE:
        /*0000*/ 	.byte	0x00, 0x00, 0x00, 0x00, 0x00, 0x00, 0x00, 0x3f, 0x00, 0x00, 0x80, 0x3f, 0x00, 0x00, 0xc0, 0x3f
        /*0010*/ 	.byte	0x00, 0x00, 0x00, 0x40, 0x00, 0x00, 0x40, 0x40, 0x00, 0x00, 0x80, 0x40, 0x00, 0x00, 0xc0, 0x40
        /*0020*/ 	.byte	0x00, 0x00, 0x00, 0x80, 0x00, 0x00, 0x00, 0xbf, 0x00, 0x00, 0x80, 0xbf, 0x00, 0x00, 0xc0, 0xbf
        /*0030*/ 	.byte	0x00, 0x00, 0x00, 0xc0, 0x00, 0x00, 0x40, 0xc0, 0x00, 0x00, 0x80, 0xc0, 0x00, 0x00, 0xc0, 0xc0
.L_0:


//--------------------- .text._ZN8turbo_pi26nvfp4_gemv_packed_v1_basicEPKfPKhS1_S1_Pfii --------------------------
	.section	.text._ZN8turbo_pi26nvfp4_gemv_packed_v1_basicEPKfPKhS1_S1_Pfii,"ax",@progbits
	.align	128
        .global         _ZN8turbo_pi26nvfp4_gemv_packed_v1_basicEPKfPKhS1_S1_Pfii
        .type           _ZN8turbo_pi26nvfp4_gemv_packed_v1_basicEPKfPKhS1_S1_Pfii,@function
        .size           _ZN8turbo_pi26nvfp4_gemv_packed_v1_basicEPKfPKhS1_S1_Pfii,(.L_x_13 - _ZN8turbo_pi26nvfp4_gemv_packed_v1_basicEPKfPKhS1_S1_Pfii)
        .other          _ZN8turbo_pi26nvfp4_gemv_packed_v1_basicEPKfPKhS1_S1_Pfii,@"STO_CUDA_ENTRY STV_DEFAULT"
_ZN8turbo_pi26nvfp4_gemv_packed_v1_basicEPKfPKhS1_S1_Pfii:
.text._ZN8turbo_pi26nvfp4_gemv_packed_v1_basicEPKfPKhS1_S1_Pfii:
[----:B------:R-:W-:Y:S01]  /*0000*/  LDC R1, c[0x0][0x37c] ;  /* 0x0000df00ff017b82 */ /* 0x000fe20000000800 */
[----:B------:R-:W0:Y:S07]  /*0010*/  S2R R3, SR_TID.X ;  /* 0x0000000000037919 */ /* 0x000e2e0000002100 */
[----:B------:R-:W0:Y:S01]  /*0020*/  S2UR UR4, SR_CTAID.X ;  /* 0x00000000000479c3 */ /* 0x000e220000002500 */
[----:B------:R-:W1:Y:S07]  /*0030*/  LDCU UR5, c[0x0][0x3a8] ;  /* 0x00007500ff0577ac */ /* 0x000e6e0008000800 */
[----:B------:R-:W0:Y:S02]  /*0040*/  LDC R0, c[0x0][0x360] ;  /* 0x0000d800ff007b82 */ /* 0x000e240000000800 */
[----:B0-----:R-:W-:-:S05]  /*0050*/  IMAD R0, R0, UR4, R3 ;  /* 0x0000000400007c24 */ /* 0x001fca000f8e0203 */
[----:B-1----:R-:W-:-:S13]  /*0060*/  ISETP.GE.AND P0, PT, R0, UR5, PT ;  /* 0x0000000500007c0c */ /* 0x002fda000bf06270 */
[----:B------:R-:W-:Y:S05]  /*0070*/  @P0 EXIT ;  /* 0x000000000000094d */ /* 0x000fea0003800000 */
[----:B------:R-:W0:Y:S01]  /*0080*/  LDCU UR7, c[0x0][0x3ac] ;  /* 0x00007580ff0777ac */ /* 0x000e220008000800 */
[----:B------:R-:W-:Y:S01]  /*0090*/  HFMA2 R13, -RZ, RZ, 0, 0 ;  /* 0x00000000ff0d7431 */ /* 0x000fe200000001ff */
[----:B------:R-:W1:Y:S01]  /*00a0*/  LDCU.64 UR10, c[0x0][0x358] ;  /* 0x00006b00ff0a77ac */ /* 0x000e620008000a00 */
[----:B0-----:R-:W-:-:S09]  /*00b0*/  UISETP.GE.AND UP0, UPT, UR7, 0x1, UPT ;  /* 0x000000010700788c */ /* 0x001fd2000bf06270 */
[----:B-1----:R-:W-:Y:S05]  /*00c0*/  BRA.U !UP0, `(.L_x_0) ;  /* 0x0000000d081c7547 */ /* 0x002fea000b800000 */
[----:B------:R-:W-:Y:S01]  /*00d0*/  USHF.R.S32.HI UR4, URZ, 0x1f, UR7 ;  /* 0x0000001fff047899 */ /* 0x000fe20008011407 */
[----:B------:R-:W-:Y:S01]  /*00e0*/  MOV R13, RZ ;  /* 0x000000ff000d7202 */ /* 0x000fe20000000f00 */
[----:B------:R-:W-:Y:S01]  /*00f0*/  UISETP.GE.U32.AND UP1, UPT, UR7, 0x7, UPT ;  /* 0x000000070700788c */ /* 0x000fe2000bf26070 */
[----:B------:R-:W-:Y:S01]  /*0100*/  MOV R11, RZ ;  /* 0x000000ff000b7202 */ /* 0x000fe20000000f00 */
[----:B------:R-:W-:Y:S02]  /*0110*/  ULEA.HI UR4, UR4, UR7, URZ, 0x5 ;  /* 0x0000000704047291 */ /* 0x000fe4000f8f28ff */
[----:B------:R-:W-:Y:S02]  /*0120*/  USHF.R.U32.HI UR6, URZ, 0x1, UR7 ;  /* 0x00000001ff067899 */ /* 0x000fe40008011607 */
[----:B------:R-:W-:Y:S02]  /*0130*/  USHF.R.S32.HI UR4, URZ, 0x5, UR4 ;  /* 0x00000005ff047899 */ /* 0x000fe40008011404 */
[----:B------:R-:W-:-:S02]  /*0140*/  UIADD3 UR8, UPT, UPT, UR7, -0x1, URZ ;  /* 0xffffffff07087890 */ /* 0x000fc4000fffe0ff */
[C---:B------:R-:W-:Y:S02]  /*0150*/  IMAD R12, R0.reuse, UR6, RZ ;  /* 0x00000006000c7c24 */ /* 0x040fe4000f8e02ff */
[----:B------:R-:W-:Y:S01]  /*0160*/  ULEA.HI UR5, UR8, 0x1, URZ, 0x1f ;  /* 0x0000000108057891 */ /* 0x000fe2000f8ff8ff */
[----:B------:R-:W-:-:S03]  /*0170*/  IMAD R10, R0, UR4, RZ ;  /* 0x00000004000a7c24 */ /* 0x000fc6000f8e02ff */
[----:B------:R-:W-:Y:S01]  /*0180*/  ULOP3.LUT UP0, UR9, UR5, 0x3, URZ, 0xc0, !UPT ;  /* 0x0000000305097892 */ /* 0x000fe2000f80c0ff */
[----:B------:R-:W-:Y:S11]  /*0190*/  BRA.U !UP1, `(.L_x_1) ;  /* 0x0000000509787547 */ /* 0x000ff6000b800000 */
[----:B------:R-:W0:Y:S01]  /*01a0*/  LDCU.64 UR6, c[0x0][0x380] ;  /* 0x00007000ff0677ac */ /* 0x000e220008000a00 */
[----:B------:R-:W1:Y:S01]  /*01b0*/  LDC.64 R2, c[0x0][0x390] ;  /* 0x0000e400ff027b82 */ /* 0x000e620000000a00 */
[----:B------:R-:W-:Y:S01]  /*01c0*/  HFMA2 R11, -RZ, RZ, 0, 0 ;  /* 0x00000000ff0b7431 */ /* 0x000fe200000001ff */
[----:B------:R-:W-:Y:S01]  /*01d0*/  MOV R13, RZ ;  /* 0x000000ff000d7202 */ /* 0x000fe20000000f00 */
[----:B------:R-:W-:Y:S01]  /*01e0*/  ULOP3.LUT UR5, UR5, 0x7ffffffc, URZ, 0xc0, !UPT ;  /* 0x7ffffffc05057892 */ /* 0x000fe2000f8ec0ff */
[----:B------:R-:W-:Y:S01]  /*01f0*/  MOV R14, R12 ;  /* 0x0000000c000e7202 */ /* 0x000fe20000000f00 */
[----:B------:R-:W2:Y:S03]  /*0200*/  LDCU.64 UR12, c[0x0][0x388] ;  /* 0x00007100ff0c77ac */ /* 0x000ea60008000a00 */
[----:B------:R-:W3:Y:S01]  /*0210*/  LDC.64 R4, c[0x0][0x398] ;  /* 0x0000e600ff047b82 */ /* 0x000ee20000000a00 */
[----:B------:R-:W-:-:S02]  /*0220*/  UIADD3 UR5, UPT, UPT, -UR5, URZ, URZ ;  /* 0x000000ff05057290 */ /* 0x000fc4000fffe1ff */
[----:B0-----:R-:W-:-:S04]  /*0230*/  UIADD3 UR4, UP1, UPT, UR6, 0x10, URZ ;  /* 0x0000001006047890 */ /* 0x001fc8000ff3e0ff */
[----:B------:R-:W-:Y:S02]  /*0240*/  UIADD3.X UR6, UPT, UPT, URZ, UR7, URZ, UP1, !UPT ;  /* 0x00000007ff067290 */ /* 0x000fe40008ffe4ff */
[----:B------:R-:W-:-:S04]  /*0250*/  MOV R18, UR4 ;  /* 0x0000000400127c02 */ /* 0x000fc80008000f00 */
[----:B--2---:R-:W-:-:S07]  /*0260*/  MOV R19, UR6 ;  /* 0x0000000600137c02 */ /* 0x004fce0008000f00 */
.L_x_2:
[----:B------:R-:W-:-:S04]  /*0270*/  IADD3 R8, P0, PT, R14, UR12, RZ ;  /* 0x0000000c0e087c10 */ /* 0x000fc8000ff1e0ff */
[----:B------:R-:W-:-:S05]  /*0280*/  LEA.HI.X.SX32 R9, R14, UR13, 0x1, P0 ;  /* 0x0000000d0e097c11 */ /* 0x000fca00080f0eff */
[----:B------:R-:W2:Y:S01]  /*0290*/  LDG.E.U8.CONSTANT R16, desc[UR10][R8.64] ;  /* 0x0000000a08107981 */ /* 0x000ea2000c1e9100 */
[----:B------:R-:W-:-:S03]  /*02a0*/  SHF.R.U32.HI R7, RZ, 0x5, R11 ;  /* 0x00000005ff077819 */ /* 0x000fc6000001160b */
[----:B------:R-:W4:Y:S01]  /*02b0*/  LDG.E.U8.CONSTANT R17, desc[UR10][R8.64+0x2] ;  /* 0x0000020a08117981 */ /* 0x000f22000c1e9100 */
[----:B------:R-:W-:Y:S01]  /*02c0*/  IADD3 R27, PT, PT, R10, R7, RZ ;  /* 0x000000070a1b7210 */ /* 0x000fe20007ffe0ff */
[----:B-1----:R-:W-:Y:S02]  /*02d0*/  IMAD.WIDE.U32 R6, R7, 0x4, R2 ;  /* 0x0000000407067825 */ /* 0x002fe400078e0002 */
[----:B------:R-:W5:Y:S02]  /*02e0*/  LDG.E.U8.CONSTANT R23, desc[UR10][R8.64+0x3] ;  /* 0x0000030a08177981 */ /* 0x000f64000c1e9100 */
[----:B---3--:R-:W-:Y:S02]  /*02f0*/  IMAD.WIDE R26, R27, 0x4, R4 ;  /* 0x000000041b1a7825 */ /* 0x008fe400078e0204 */
[----:B------:R0:W3:Y:S02]  /*0300*/  LDG.E.CONSTANT R15, desc[UR10][R6.64] ;  /* 0x0000000a060f7981 */ /* 0x0000e4000c1e9900 */
[----:B0-----:R-:W-:-:S02]  /*0310*/  MOV R6, R18 ;  /* 0x0000001200067202 */ /* 0x001fc40000000f00 */
[----:B------:R-:W-:Y:S01]  /*0320*/  MOV R7, R19 ;  /* 0x0000001300077202 */ /* 0x000fe20000000f00 */
[----:B------:R3:W4:Y:S04]  /*0330*/  LDG.E.CONSTANT R18, desc[UR10][R26.64] ;  /* 0x0000000a1a127981 */ /* 0x000728000c1e9900 */
[----:B------:R-:W3:Y:S04]  /*0340*/  LDG.E.CONSTANT R28, desc[UR10][R6.64+-0xc] ;  /* 0xfffff40a061c7981 */ /* 0x000ee8000c1e9900 */
[----:B------:R-:W5:Y:S04]  /*0350*/  LDG.E.CONSTANT R25, desc[UR10][R6.64+-0x10] ;  /* 0xfffff00a06197981 */ /* 0x000f68000c1e9900 */
[----:B------:R0:W5:Y:S04]  /*0360*/  LDG.E.U8.CONSTANT R19, desc[UR10][R8.64+0x1] ;  /* 0x0000010a08137981 */ /* 0x000168000c1e9100 */
[----:B------:R-:W5:Y:S04]  /*0370*/  LDG.E.CONSTANT R20, desc[UR10][R6.64+-0x4] ;  /* 0xfffffc0a06147981 */ /* 0x000f68000c1e9900 */
[----:B------:R-:W5:Y:S04]  /*0380*/  LDG.E.CONSTANT R24, desc[UR10][R6.64+-0x8] ;  /* 0xfffff80a06187981 */ /* 0x000f68000c1e9900 */
[----:B------:R-:W5:Y:S01]  /*0390*/  LDG.E.CONSTANT R22, desc[UR10][R6.64+0x4] ;  /* 0x0000040a06167981 */ /* 0x000f62000c1e9900 */
[----:B--2---:R-:W-:-:S04]  /*03a0*/  SHF.R.U32.HI R21, RZ, 0x4, R16 ;  /* 0x00000004ff157819 */ /* 0x004fc80000011610 */
[----:B------:R-:W-:Y:S02]  /*03b0*/  SHF.L.U32 R29, R21, 0x2, RZ ;  /* 0x00000002151d7819 */ /* 0x000fe400000006ff */
[----:B------:R-:W2:Y:S04]  /*03c0*/  LDG.E.CONSTANT R21, desc[UR10][R6.64+0xc] ;  /* 0x00000c0a06157981 */ /* 0x000ea8000c1e9900 */
[----:B------:R-:W4:Y:S01]  /*03d0*/  LDC R29, c[0x3][R29] ;  /* 0x00c000001d1d7b82 */ /* 0x000f220000000800 */
[----:B---3--:R-:W-:Y:S02]  /*03e0*/  FMUL R27, R15, R28 ;  /* 0x0000001c0f1b7220 */ /* 0x008fe40000400000 */
[----:B------:R-:W3:Y:S01]  /*03f0*/  LDG.E.CONSTANT R28, desc[UR10][R6.64] ;  /* 0x0000000a061c7981 */ /* 0x000ee2000c1e9900 */
[----:B----4-:R-:W-:-:S04]  /*0400*/  FMUL R26, R18, R29 ;  /* 0x0000001d121a7220 */ /* 0x010fc80000400000 */
[----:B------:R-:W-:Y:S02]  /*0410*/  FMUL R27, R27, R26 ;  /* 0x0000001a1b1b7220 */ /* 0x000fe40000400000 */
[----:B------:R-:W4:Y:S01]  /*0420*/  LDG.E.CONSTANT R26, desc[UR10][R6.64+0x8] ;  /* 0x0000080a061a7981 */ /* 0x000f22000c1e9900 */
[----:B------:R-:W-:-:S04]  /*0430*/  SHF.L.U32 R16, R16, 0x2, RZ ;  /* 0x0000000210107819 */ /* 0x000fc800000006ff */
[----:B------:R-:W-:-:S04]  /*0440*/  LOP3.LUT R16, R16, 0x3c, RZ, 0xc0, !PT ;  /* 0x0000003c10107812 */ /* 0x000fc800078ec0ff */
[----:B0-----:R-:W0:Y:S01]  /*0450*/  LDC R9, c[0x3][R16] ;  /* 0x00c0000010097b82 */ /* 0x001e220000000800 */
[----:B-----5:R-:W-:Y:S01]  /*0460*/  FMUL R8, R15, R25 ;  /* 0x000000190f087220 */ /* 0x020fe20000400000 */
[----:B0-----:R-:W-:-:S04]  /*0470*/  FMUL R9, R18, R9 ;  /* 0x0000000912097220 */ /* 0x001fc80000400000 */
[----:B------:R-:W-:Y:S01]  /*0480*/  FFMA R8, R8, R9, R27 ;  /* 0x0000000908087223 */ /* 0x000fe2000000001b */
[----:B------:R-:W-:-:S04]  /*0490*/  SHF.R.U32.HI R9, RZ, 0x4, R19 ;  /* 0x00000004ff097819 */ /* 0x000fc80000011613 */
[----:B------:R-:W-:-:S04]  /*04a0*/  SHF.L.U32 R16, R9, 0x2, RZ ;  /* 0x0000000209107819 */ /* 0x000fc800000006ff */
[----:B------:R0:W1:Y:S01]  /*04b0*/  LDC R9, c[0x3][R16] ;  /* 0x00c0000010097b82 */ /* 0x0000620000000800 */
[----:B------:R-:W-:-:S04]  /*04c0*/  SHF.L.U32 R19, R19, 0x2, RZ ;  /* 0x0000000213137819 */ /* 0x000fc800000006ff */
[----:B0-----:R-:W-:Y:S02]  /*04d0*/  LOP3.LUT R16, R19, 0x3c, RZ, 0xc0, !PT ;  /* 0x0000003c13107812 */ /* 0x001fe400078ec0ff */
[----:B------:R-:W-:Y:S02]  /*04e0*/  SHF.R.U32.HI R19, RZ, 0x4, R17 ;  /* 0x00000004ff137819 */ /* 0x000fe40000011611 */
[----:B------:R-:W0:Y:S02]  /*04f0*/  LDC R27, c[0x3][R16] ;  /* 0x00c00000101b7b82 */ /* 0x000e240000000800 */
[----:B------:R-:W-:Y:S02]  /*0500*/  SHF.L.U32 R25, R19, 0x2, RZ ;  /* 0x0000000213197819 */ /* 0x000fe400000006ff */
[----:B------:R-:W-:Y:S02]  /*0510*/  SHF.R.U32.HI R19, RZ, 0x4, R23 ;  /* 0x00000004ff137819 */ /* 0x000fe40000011617 */
[----:B------:R-:W-:Y:S01]  /*0520*/  SHF.L.U32 R17, R17, 0x2, RZ ;  /* 0x0000000211117819 */ /* 0x000fe200000006ff */
[----:B------:R-:W-:Y:S01]  /*0530*/  FMUL R20, R15, R20 ;  /* 0x000000140f147220 */ /* 0x000fe20000400000 */
[----:B------:R-:W-:Y:S01]  /*0540*/  SHF.L.U32 R19, R19, 0x2, RZ ;  /* 0x0000000213137819 */ /* 0x000fe200000006ff */
[----:B------:R-:W5:Y:S01]  /*0550*/  LDC R25, c[0x3][R25] ;  /* 0x00c0000019197b82 */ /* 0x000f620000000800 */
[----:B------:R-:W-:-:S02]  /*0560*/  LOP3.LUT R29, R17, 0x3c, RZ, 0xc0, !PT ;  /* 0x0000003c111d7812 */ /* 0x000fc400078ec0ff */
[----:B------:R-:W-:-:S05]  /*0570*/  SHF.L.U32 R17, R23, 0x2, RZ ;  /* 0x0000000217117819 */ /* 0x000fca00000006ff */
[----:B------:R-:W5:Y:S08]  /*0580*/  LDC R23, c[0x3][R29] ;  /* 0x00c000001d177b82 */ /* 0x000f700000000800 */
[----:B------:R-:W5:Y:S01]  /*0590*/  LDC R19, c[0x3][R19] ;  /* 0x00c0000013137b82 */ /* 0x000f620000000800 */
[----:B-1----:R-:W-:-:S04]  /*05a0*/  FMUL R9, R18, R9 ;  /* 0x0000000912097220 */ /* 0x002fc80000400000 */
[----:B------:R-:W-:Y:S01]  /*05b0*/  FMUL R9, R20, R9 ;  /* 0x0000000914097220 */ /* 0x000fe20000400000 */
[----:B------:R-:W-:-:S04]  /*05c0*/  LOP3.LUT R20, R17, 0x3c, RZ, 0xc0, !PT ;  /* 0x0000003c11147812 */ /* 0x000fc800078ec0ff */
[----:B------:R-:W1:Y:S01]  /*05d0*/  LDC R17, c[0x3][R20] ;  /* 0x00c0000014117b82 */ /* 0x000e620000000800 */
[C---:B------:R-:W-:Y:S01]  /*05e0*/  FMUL R24, R15.reuse, R24 ;  /* 0x000000180f187220 */ /* 0x040fe20000400000 */
[----:B0-----:R-:W-:Y:S01]  /*05f0*/  FMUL R27, R18, R27 ;  /* 0x0000001b121b7220 */ /* 0x001fe20000400000 */
[----:B------:R-:W-:Y:S01]  /*0600*/  FMUL R22, R15, R22 ;  /* 0x000000160f167220 */ /* 0x000fe20000400000 */
[----:B------:R-:W-:Y:S02]  /*0610*/  UIADD3 UR5, UPT, UPT, UR5, 0x4, URZ ;  /* 0x0000000405057890 */ /* 0x000fe4000fffe0ff */
[----:B------:R-:W-:Y:S01]  /*0620*/  FFMA R9, R24, R27, R9 ;  /* 0x0000001b18097223 */ /* 0x000fe20000000009 */
[----:B------:R-:W-:Y:S01]  /*0630*/  FADD R8, R8, R13 ;  /* 0x0000000d08087221 */ /* 0x000fe20000000000 */
[----:B-----5:R-:W-:Y:S01]  /*0640*/  FMUL R27, R18, R25 ;  /* 0x00000019121b7220 */ /* 0x020fe20000400000 */
[----:B------:R-:W-:-:S03]  /*0650*/  UISETP.NE.AND UP1, UPT, UR5, URZ, UPT ;  /* 0x000000ff0500728c */ /* 0x000fc6000bf25270 */
[----:B------:R-:W-:Y:S01]  /*0660*/  FMUL R27, R22, R27 ;  /* 0x0000001b161b7220 */ /* 0x000fe20000400000 */
[----:B------:R-:W-:Y:S01]  /*0670*/  FMUL R23, R18, R23 ;  /* 0x0000001712177220 */ /* 0x000fe20000400000 */
[----:B------:R-:W-:Y:S01]  /*0680*/  FADD R8, R8, R9 ;  /* 0x0000000908087221 */ /* 0x000fe20000000000 */
[----:B------:R-:W-:Y:S01]  /*0690*/  FMUL R16, R18, R19 ;  /* 0x0000001312107220 */ /* 0x000fe20000400000 */
[----:B------:R-:W-:Y:S02]  /*06a0*/  IADD3 R11, PT, PT, R11, 0x8, RZ ;  /* 0x000000080b0b7810 */ /* 0x000fe40007ffe0ff */
[----:B------:R-:W-:Y:S01]  /*06b0*/  IADD3 R14, PT, PT, R14, 0x4, RZ ;  /* 0x000000040e0e7810 */ /* 0x000fe20007ffe0ff */
[----:B-1----:R-:W-:Y:S01]  /*06c0*/  FMUL R17, R18, R17 ;  /* 0x0000001112117220 */ /* 0x002fe20000400000 */
[----:B------:R-:W-:-:S04]  /*06d0*/  IADD3 R18, P0, PT, R6, 0x20, RZ ;  /* 0x0000002006127810 */ /* 0x000fc80007f1e0ff */
[----:B------:R-:W-:Y:S01]  /*06e0*/  IADD3.X R19, PT, PT, RZ, R7, RZ, P0, !PT ;  /* 0x00000007ff137210 */ /* 0x000fe200007fe4ff */
[----:B--2---:R-:W-:-:S04]  /*06f0*/  FMUL R21, R15, R21 ;  /* 0x000000150f157220 */ /* 0x004fc80000400000 */
[----:B------:R-:W-:Y:S01]  /*0700*/  FMUL R21, R21, R16 ;  /* 0x0000001015157220 */ /* 0x000fe20000400000 */
[----:B---3--:R-:W-:-:S04]  /*0710*/  FMUL R28, R15, R28 ;  /* 0x0000001c0f1c7220 */ /* 0x008fc80000400000 */
[----:B------:R-:W-:-:S04]  /*0720*/  FFMA R23, R28, R23, R27 ;  /* 0x000000171c177223 */ /* 0x000fc8000000001b */
[----:B------:R-:W-:Y:S01]  /*0730*/  FADD R8, R8, R23 ;  /* 0x0000001708087221 */ /* 0x000fe20000000000 */
[----:B----4-:R-:W-:-:S04]  /*0740*/  FMUL R26, R15, R26 ;  /* 0x0000001a0f1a7220 */ /* 0x010fc80000400000 */
[----:B------:R-:W-:-:S04]  /*0750*/  FFMA R17, R26, R17, R21 ;  /* 0x000000111a117223 */ /* 0x000fc80000000015 */
[----:B------:R-:W-:Y:S01]  /*0760*/  FADD R13, R8, R17 ;  /* 0x00000011080d7221 */ /* 0x000fe20000000000 */
[----:B------:R-:W-:Y:S06]  /*0770*/  BRA.U UP1, `(.L_x_2) ;  /* 0xfffffff901bc7547 */ /* 0x000fec000b83ffff */
.L_x_1:
[----:B------:R-:W-:Y:S05]  /*0780*/  BRA.U !UP0, `(.L_x_0) ;  /* 0x00000005086c7547 */ /* 0x000fea000b800000 */
[----:B------:R-:W-:Y:S02]  /*0790*/  UISETP.NE.AND UP1, UPT, UR9, 0x1, UPT ;  /* 0x000000010900788c */ /* 0x000fe4000bf25270 */
[----:B------:R-:W-:-:S07]  /*07a0*/  ULOP3.LUT UP0, URZ, UR8, 0x2, URZ, 0xc0, !UPT ;  /* 0x0000000208ff7892 */ /* 0x000fce000f80c0ff */
[----:B------:R-:W-:Y:S05]  /*07b0*/  BRA.U !UP1, `(.L_x_3) ;  /* 0x0000000109e47547 */ /* 0x000fea000b800000 */
[----:B------:R-:W0:Y:S01]  /*07c0*/  LDCU.64 UR4, c[0x0][0x388] ;  /* 0x00007100ff0477ac */ /* 0x000e220008000a00 */
[C---:B------:R-:W-:Y:S01]  /*07d0*/  LEA.HI R2, R11.reuse, R12, RZ, 0x1f ;  /* 0x0000000c0b027211 */ /* 0x040fe200078ff8ff */
[----:B------:R-:W1:Y:S01]  /*07e0*/  LDC.64 R6, c[0x0][0x398] ;  /* 0x0000e600ff067b82 */ /* 0x000e620000000a00 */
[----:B------:R-:W-:-:S04]  /*07f0*/  IADD3 R23, PT, PT, R11, 0x2, RZ ;  /* 0x000000020b177810 */ /* 0x000fc80007ffe0ff */
[----:B------:R-:W-:-:S03]  /*0800*/  LEA.HI R3, R23, R12, RZ, 0x1f ;  /* 0x0000000c17037211 */ /* 0x000fc600078ff8ff */
[----:B------:R-:W2:Y:S01]  /*0810*/  LDC.64 R4, c[0x0][0x390] ;  /* 0x0000e400ff047b82 */ /* 0x000ea20000000a00 */
[----:B0-----:R-:W-:-:S04]  /*0820*/  IADD3 R8, P0, PT, R2, UR4, RZ ;  /* 0x0000000402087c10 */ /* 0x001fc8000ff1e0ff */
[----:B------:R-:W-:Y:S02]  /*0830*/  LEA.HI.X.SX32 R9, R2, UR5, 0x1, P0 ;  /* 0x0000000502097c11 */ /* 0x000fe400080f0eff */
[----:B------:R-:W-:-:S03]  /*0840*/  IADD3 R20, P0, PT, R3, UR4, RZ ;  /* 0x0000000403147c10 */ /* 0x000fc6000ff1e0ff */
[----:B------:R-:W3:Y:S01]  /*0850*/  LDG.E.U8.CONSTANT R14, desc[UR10][R8.64] ;  /* 0x0000000a080e7981 */ /* 0x000ee2000c1e9100 */
[----:B------:R-:W-:Y:S02]  /*0860*/  LEA.HI.X.SX32 R21, R3, UR5, 0x1, P0 ;  /* 0x0000000503157c11 */ /* 0x000fe400080f0eff */
[----:B------:R-:W0:Y:S03]  /*0870*/  LDC.64 R2, c[0x0][0x380] ;  /* 0x0000e000ff027b82 */ /* 0x000e260000000a00 */
[----:B------:R4:W5:Y:S01]  /*0880*/  LDG.E.U8.CONSTANT R15, desc[UR10][R20.64] ;  /* 0x0000000a140f7981 */ /* 0x000962000c1e9100 */
[----:B------:R-:W-:Y:S02]  /*0890*/  SHF.R.U32.HI R19, RZ, 0x5, R11 ;  /* 0x00000005ff137819 */ /* 0x000fe4000001160b */
[----:B------:R-:W-:Y:S02]  /*08a0*/  SHF.R.U32.HI R23, RZ, 0x5, R23 ;  /* 0x00000005ff177819 */ /* 0x000fe40000011617 */
[C---:B------:R-:W-:Y:S01]  /*08b0*/  IADD3 R17, PT, PT, R10.reuse, R19, RZ ;  /* 0x000000130a117210 */ /* 0x040fe20007ffe0ff */
[----:B--2---:R-:W-:Y:S01]  /*08c0*/  IMAD.WIDE.U32 R18, R19, 0x4, R4 ;  /* 0x0000000413127825 */ /* 0x004fe200078e0004 */
[----:B----4-:R-:W-:-:S03]  /*08d0*/  IADD3 R21, PT, PT, R10, R23, RZ ;  /* 0x000000170a157210 */ /* 0x010fc60007ffe0ff */
[----:B-1----:R-:W-:Y:S01]  /*08e0*/  IMAD.WIDE R8, R17, 0x4, R6 ;  /* 0x0000000411087825 */ /* 0x002fe200078e0206 */
[----:B------:R3:W2:Y:S03]  /*08f0*/  LDG.E.CONSTANT R16, desc[UR10][R18.64] ;  /* 0x0000000a12107981 */ /* 0x0006a6000c1e9900 */
[----:B------:R-:W-:Y:S02]  /*0900*/  IMAD.WIDE.U32 R4, R23, 0x4, R4 ;  /* 0x0000000417047825 */ /* 0x000fe400078e0004 */
[----:B------:R1:W4:Y:S02]  /*0910*/  LDG.E.CONSTANT R8, desc[UR10][R8.64] ;  /* 0x0000000a08087981 */ /* 0x000324000c1e9900 */
[----:B0-----:R-:W-:Y:S02]  /*0920*/  IMAD.WIDE.U32 R2, R11, 0x4, R2 ;  /* 0x000000040b027825 */ /* 0x001fe400078e0002 */
[----:B------:R0:W4:Y:S02]  /*0930*/  LDG.E.CONSTANT R4, desc[UR10][R4.64] ;  /* 0x0000000a04047981 */ /* 0x000124000c1e9900 */
[----:B------:R-:W-:-:S02]  /*0940*/  IMAD.WIDE R6, R21, 0x4, R6 ;  /* 0x0000000415067825 */ /* 0x000fc400078e0206 */
[----:B------:R-:W2:Y:S04]  /*0950*/  LDG.E.CONSTANT R17, desc[UR10][R2.64+0x4] ;  /* 0x0000040a02117981 */ /* 0x000ea8000c1e9900 */
[----:B------:R-:W4:Y:S04]  /*0960*/  LDG.E.CONSTANT R23, desc[UR10][R2.64] ;  /* 0x0000000a02177981 */ /* 0x000f28000c1e9900 */
[----:B------:R-:W4:Y:S04]  /*0970*/  LDG.E.CONSTANT R21, desc[UR10][R2.64+0xc] ;  /* 0x00000c0a02157981 */ /* 0x000f28000c1e9900 */
[----:B------:R0:W4:Y:S04]  /*0980*/  LDG.E.CONSTANT R6, desc[UR10][R6.64] ;  /* 0x0000000a06067981 */ /* 0x000128000c1e9900 */
[----:B------:R0:W4:Y:S01]  /*0990*/  LDG.E.CONSTANT R25, desc[UR10][R2.64+0x8] ;  /* 0x0000080a02197981 */ /* 0x000122000c1e9900 */
[----:B------:R-:W-:-:S02]  /*09a0*/  IADD3 R11, PT, PT, R11, 0x4, RZ ;  /* 0x000000040b0b7810 */ /* 0x000fc40007ffe0ff */
[----:B---3--:R-:W-:Y:S02]  /*09b0*/  SHF.R.U32.HI R18, RZ, 0x4, R14 ;  /* 0x00000004ff127819 */ /* 0x008fe4000001160e */
[----:B------:R-:W-:Y:S02]  /*09c0*/  SHF.L.U32 R14, R14, 0x2, RZ ;  /* 0x000000020e0e7819 */ /* 0x000fe400000006ff */
[----:B------:R-:W-:Y:S02]  /*09d0*/  SHF.L.U32 R18, R18, 0x2, RZ ;  /* 0x0000000212127819 */ /* 0x000fe400000006ff */
[----:B------:R-:W-:Y:S02]  /*09e0*/  LOP3.LUT R19, R14, 0x3c, RZ, 0xc0, !PT ;  /* 0x0000003c0e137812 */ /* 0x000fe400078ec0ff */
[----:B-----5:R-:W-:Y:S01]  /*09f0*/  SHF.R.U32.HI R14, RZ, 0x4, R15 ;  /* 0x00000004ff0e7819 */ /* 0x020fe2000001160f */
[----:B-1----:R-:W1:Y:S01]  /*0a00*/  LDC R9, c[0x3][R18] ;  /* 0x00c0000012097b82 */ /* 0x002e620000000800 */
[----:B------:R-:W-:-:S02]  /*0a10*/  SHF.L.U32 R15, R15, 0x2, RZ ;  /* 0x000000020f0f7819 */ /* 0x000fc400000006ff */
[----:B------:R-:W-:Y:S02]  /*0a20*/  SHF.L.U32 R14, R14, 0x2, RZ ;  /* 0x000000020e0e7819 */ /* 0x000fe400000006ff */
[----:B------:R-:W-:-:S03]  /*0a30*/  LOP3.LUT R15, R15, 0x3c, RZ, 0xc0, !PT ;  /* 0x0000003c0f0f7812 */ /* 0x000fc600078ec0ff */
[----:B0-----:R-:W0:Y:S08]  /*0a40*/  LDC R5, c[0x3][R19] ;  /* 0x00c0000013057b82 */ /* 0x001e300000000800 */
[----:B------:R-:W3:Y:S08]  /*0a50*/  LDC R7, c[0x3][R14] ;  /* 0x00c000000e077b82 */ /* 0x000ef00000000800 */
[----:B------:R-:W5:Y:S01]  /*0a60*/  LDC R3, c[0x3][R15] ;  /* 0x00c000000f037b82 */ /* 0x000f620000000800 */
[C---:B--2---:R-:W-:Y:S01]  /*0a70*/  FMUL R17, R16.reuse, R17 ;  /* 0x0000001110117220 */ /* 0x044fe20000400000 */
[----:B----4-:R-:W-:Y:S01]  /*0a80*/  FMUL R23, R16, R23 ;  /* 0x0000001710177220 */ /* 0x010fe20000400000 */
[C---:B------:R-:W-:Y:S01]  /*0a90*/  FMUL R21, R4.reuse, R21 ;  /* 0x0000001504157220 */ /* 0x040fe20000400000 */
[----:B------:R-:W-:Y:S01]  /*0aa0*/  FMUL R25, R4, R25 ;  /* 0x0000001904197220 */ /* 0x000fe20000400000 */
[----:B-1----:R-:W-:-:S04]  /*0ab0*/  FMUL R2, R8, R9 ;  /* 0x0000000908027220 */ /* 0x002fc80000400000 */
[----:B------:R-:W-:Y:S01]  /*0ac0*/  FMUL R2, R17, R2 ;  /* 0x0000000211027220 */ /* 0x000fe20000400000 */
[----:B0-----:R-:W-:-:S04]  /*0ad0*/  FMUL R8, R8, R5 ;  /* 0x0000000508087220 */ /* 0x001fc80000400000 */
[----:B------:R-:W-:Y:S01]  /*0ae0*/  FFMA R2, R23, R8, R2 ;  /* 0x0000000817027223 */ /* 0x000fe20000000002 */
[----:B---3--:R-:W-:-:S04]  /*0af0*/  FMUL R16, R6, R7 ;  /* 0x0000000706107220 */ /* 0x008fc80000400000 */
[----:B------:R-:W-:Y:S01]  /*0b00*/  FMUL R16, R21, R16 ;  /* 0x0000001015107220 */ /* 0x000fe20000400000 */
[----:B-----5:R-:W-:Y:S01]  /*0b10*/  FMUL R6, R6, R3 ;  /* 0x0000000306067220 */ /* 0x020fe20000400000 */
[----:B------:R-:W-:-:S03]  /*0b20*/  FADD R2, R13, R2 ;  /* 0x000000020d027221 */ /* 0x000fc60000000000 */
[----:B------:R-:W-:-:S04]  /*0b30*/  FFMA R25, R25, R6, R16 ;  /* 0x0000000619197223 */ /* 0x000fc80000000010 */
[----:B------:R-:W-:-:S07]  /*0b40*/  FADD R13, R2, R25 ;  /* 0x00000019020d7221 */ /* 0x000fce0000000000 */
.L_x_3:
[----:B------:R-:W-:Y:S05]  /*0b50*/  BRA.U UP0, `(.L_x_0) ;  /* 0x0000000100787547 */ /* 0x000fea000b800000 */
[----:B------:R-:W0:Y:S01]  /*0b60*/  LDCU.64 UR4, c[0x0][0x388] ;  /* 0x00007100ff0477ac */ /* 0x000e220008000a00 */
[----:B------:R-:W-:Y:S01]  /*0b70*/  LEA.HI R12, R11, R12, RZ, 0x1f ;  /* 0x0000000c0b0c7211 */ /* 0x000fe200078ff8ff */
[----:B------:R-:W1:Y:S08]  /*0b80*/  LDC.64 R2, c[0x0][0x390] ;  /* 0x0000e400ff027b82 */ /* 0x000e700000000a00 */
[----:B------:R-:W2:Y:S01]  /*0b90*/  LDC.64 R4, c[0x0][0x398] ;  /* 0x0000e600ff047b82 */ /* 0x000ea20000000a00 */
[----:B0-----:R-:W-:-:S07]  /*0ba0*/  IADD3 R8, P0, PT, R12, UR4, RZ ;  /* 0x000000040c087c10 */ /* 0x001fce000ff1e0ff */
[----:B------:R-:W0:Y:S01]  /*0bb0*/  LDC.64 R6, c[0x0][0x380] ;  /* 0x0000e000ff067b82 */ /* 0x000e220000000a00 */
[----:B------:R-:W-:-:S05]  /*0bc0*/  LEA.HI.X.SX32 R9, R12, UR5, 0x1, P0 ;  /* 0x000000050c097c11 */ /* 0x000fca00080f0eff */
[----:B------:R-:W3:Y:S01]  /*0bd0*/  LDG.E.U8.CONSTANT R8, desc[UR10][R8.64] ;  /* 0x0000000a08087981 */ /* 0x000ee2000c1e9100 */
[----:B------:R-:W-:-:S04]  /*0be0*/  SHF.R.U32.HI R15, RZ, 0x5, R11 ;  /* 0x00000005ff0f7819 */ /* 0x000fc8000001160b */
[----:B------:R-:W-:Y:S01]  /*0bf0*/  IADD3 R17, PT, PT, R10, R15, RZ ;  /* 0x0000000f0a117210 */ /* 0x000fe20007ffe0ff */
[----:B-1----:R-:W-:-:S04]  /*0c00*/  IMAD.WIDE.U32 R2, R15, 0x4, R2 ;  /* 0x000000040f027825 */ /* 0x002fc800078e0002 */
[----:B--2---:R-:W-:Y:S02]  /*0c10*/  IMAD.WIDE R4, R17, 0x4, R4 ;  /* 0x0000000411047825 */ /* 0x004fe400078e0204 */
[----:B------:R-:W2:Y:S02]  /*0c20*/  LDG.E.CONSTANT R2, desc[UR10][R2.64] ;  /* 0x0000000a02027981 */ /* 0x000ea4000c1e9900 */
[----:B0-----:R-:W-:Y:S02]  /*0c30*/  IMAD.WIDE.U32 R6, R11, 0x4, R6 ;  /* 0x000000040b067825 */ /* 0x001fe400078e0006 */
[----:B------:R-:W4:Y:S04]  /*0c40*/  LDG.E.CONSTANT R4, desc[UR10][R4.64] ;  /* 0x0000000a04047981 */ /* 0x000f28000c1e9900 */
[----:B------:R-:W2:Y:S04]  /*0c50*/  LDG.E.CONSTANT R17, desc[UR10][R6.64+0x4] ;  /* 0x0000040a06117981 */ /* 0x000ea8000c1e9900 */
[----:B------:R-:W5:Y:S01]  /*0c60*/  LDG.E.CONSTANT R15, desc[UR10][R6.64] ;  /* 0x0000000a060f7981 */ /* 0x000f62000c1e9900 */
[----:B---3--:R-:W-:-:S02]  /*0c70*/  SHF.R.U32.HI R9, RZ, 0x4, R8 ;  /* 0x00000004ff097819 */ /* 0x008fc40000011608 */
[----:B------:R-:W-:Y:S02]  /*0c80*/  SHF.L.U32 R8, R8, 0x2, RZ ;  /* 0x0000000208087819 */ /* 0x000fe400000006ff */
[----:B------:R-:W-:Y:S02]  /*0c90*/  SHF.L.U32 R10, R9, 0x2, RZ ;  /* 0x00000002090a7819 */ /* 0x000fe400000006ff */
[----:B------:R-:W-:Y:S02]  /*0ca0*/  LOP3.LUT R9, R8, 0x3c, RZ, 0xc0, !PT ;  /* 0x0000003c08097812 */ /* 0x000fe400078ec0ff */
[----:B------:R-:W4:Y:S08]  /*0cb0*/  LDC R11, c[0x3][R10] ;  /* 0x00c000000a0b7b82 */ /* 0x000f300000000800 */
[----:B------:R-:W0:Y:S01]  /*0cc0*/  LDC R9, c[0x3][R9] ;  /* 0x00c0000009097b82 */ /* 0x000e220000000800 */
[C---:B--2---:R-:W-:Y:S01]  /*0cd0*/  FMUL R17, R2.reuse, R17 ;  /* 0x0000001102117220 */ /* 0x044fe20000400000 */
[----:B-----5:R-:W-:Y:S01]  /*0ce0*/  FMUL R15, R2, R15 ;  /* 0x0000000f020f7220 */ /* 0x020fe20000400000 */
[----:B----4-:R-:W-:-:S04]  /*0cf0*/  FMUL R12, R4, R11 ;  /* 0x0000000b040c7220 */ /* 0x010fc80000400000 */
[----:B------:R-:W-:Y:S01]  /*0d00*/  FMUL R12, R17, R12 ;  /* 0x0000000c110c7220 */ /* 0x000fe20000400000 */
[----:B0-----:R-:W-:-:S04]  /*0d10*/  FMUL R8, R4, R9 ;  /* 0x0000000904087220 */ /* 0x001fc80000400000 */
[----:B------:R-:W-:-:S04]  /*0d20*/  FFMA R8, R15, R8, R12 ;  /* 0x000000080f087223 */ /* 0x000fc8000000000c */
[----:B------:R-:W-:-:S07]  /*0d30*/  FADD R13, R13, R8 ;  /* 0x000000080d0d7221 */ /* 0x000fce0000000000 */
.L_x_0:
[----:B------:R-:W0:Y:S02]  /*0d40*/  LDC.64 R2, c[0x0][0x3a0] ;  /* 0x0000e800ff027b82 */ /* 0x000e240000000a00 */
[----:B0-----:R-:W-:-:S05]  /*0d50*/  IMAD.WIDE R2, R0, 0x4, R2 ;  /* 0x0000000400027825 */ /* 0x001fca00078e0202 */
[----:B------:R-:W-:Y:S01]  /*0d60*/  STG.E desc[UR10][R2.64], R13 ;  /* 0x0000000d02007986 */ /* 0x000fe2000c10190a */
[----:B------:R-:W-:Y:S05]  /*0d70*/  EXIT ;  /* 0x000000000000794d */ /* 0x000fea0003800000 */
.L_x_4:
[----:B------:R-:W-:-:S00]  /*0d80*/  BRA `(.L_x_4) ;  /* 0xfffffffc00fc7947 */ /* 0x000fc0000383ffff */
[----:B------:R-:W-:-:S00]  /*0d90*/  NOP ;  /* 0x0000000000007918 */ /* 0x000fc00000000000 */
        /* <DEDUP_REMOVED lines=14> */
.L_x_13:


//--------------------- .text._ZN8turbo_pi31nvfp4_gemv_packed_v3_vectorizedEPKfPKhS1_S1_Pfii --------------------------
	.section	.text._ZN8turbo_pi31nvfp4_gemv_packed_v3_vectorizedEPKfPKhS1_S1_Pfii,"ax",@progbits
	.align	128
        .global         _ZN8turbo_pi31nvfp4_gemv_packed_v3_vectorizedEPKfPKhS1_S1_Pfii
        .type           _ZN8turbo_pi31nvfp4_gemv_packed_v3_vectorizedEPKfPKhS1_S1_Pfii,@function
        .size           _ZN8turbo_pi31nvfp4_gemv_packed_v3_vectorizedEPKfPKhS1_S1_Pfii,(.L_x_14 - _ZN8turbo_pi31nvfp4_gemv_packed_v3_vectorizedEPKfPKhS1_S1_Pfii)
        .other          _ZN8turbo_pi31nvfp4_gemv_packed_v3_vectorizedEPKfPKhS1_S1_Pfii,@"STO_CUDA_ENTRY STV_DEFAULT"
_ZN8turbo_pi31nvfp4_gemv_packed_v3_vectorizedEPKfPKhS1_S1_Pfii:
.text._ZN8turbo_pi31nvfp4_gemv_packed_v3_vectorizedEPKfPKhS1_S1_Pfii:
        /* <DEDUP_REMOVED lines=9> */
[----:B------:R-:W1:Y:S01]  /*0090*/  LDC.64 R2, c[0x0][0x3a0] ;  /* 0x0000e800ff027b82 */ /* 0x000e620000000a00 */
[----:B------:R-:W-:Y:S01]  /*00a0*/  HFMA2 R24, -RZ, RZ, 0, 0 ;  /* 0x00000000ff187431 */ /* 0x000fe200000001ff */
[----:B------:R-:W2:Y:S01]  /*00b0*/  LDCU.64 UR12, c[0x0][0x358] ;  /* 0x00006b00ff0c77ac */ /* 0x000ea20008000a00 */
[----:B0-----:R-:W-:Y:S01]  /*00c0*/  UISETP.GE.AND UP0, UPT, UR7, 0x1, UPT ;  /* 0x000000010700788c */ /* 0x001fe2000bf06270 */
[----:B-1----:R-:W-:-:S08]  /*00d0*/  IMAD.WIDE R2, R13, 0x4, R2 ;  /* 0x000000040d027825 */ /* 0x002fd000078e0202 */
[----:B--2---:R-:W-:Y:S05]  /*00e0*/  BRA.U !UP0, `(.L_x_5) ;  /* 0x0000000508707547 */ /* 0x004fea000b800000 */
[----:B------:R-:W0:Y:S01]  /*00f0*/  LDCU.128 UR8, c[0x0][0x380] ;  /* 0x00007000ff0877ac */ /* 0x000e220008000c00 */
[----:B------:R-:W1:Y:S01]  /*0100*/  LDC.64 R4, c[0x0][0x390] ;  /* 0x0000e400ff047b82 */ /* 0x000e620000000a00 */
[----:B------:R-:W-:Y:S01]  /*0110*/  MOV R24, RZ ;  /* 0x000000ff00187202 */ /* 0x000fe20000000f00 */
[----:B------:R-:W-:Y:S01]  /*0120*/  ULEA.HI UR4, UR7, UR7, URZ, 0x1 ;  /* 0x0000000707047291 */ /* 0x000fe2000f8f08ff */
[----:B------:R-:W-:-:S03]  /*0130*/  MOV R10, RZ ;  /* 0x000000ff000a7202 */ /* 0x000fc60000000f00 */
[----:B------:R-:W-:Y:S02]  /*0140*/  USHF.R.S32.HI UR5, URZ, 0x1, UR4 ;  /* 0x00000001ff057899 */ /* 0x000fe40008011404 */
[----:B------:R-:W2:Y:S01]  /*0150*/  LDC.64 R6, c[0x0][0x398] ;  /* 0x0000e600ff067b82 */ /* 0x000ea20000000a00 */
[----:B------:R-:W-:-:S03]  /*0160*/  USHF.R.S32.HI UR4, URZ, 0x1f, UR7 ;  /* 0x0000001fff047899 */ /* 0x000fc60008011407 */
[----:B------:R-:W-:Y:S01]  /*0170*/  IMAD R11, R13, UR5, RZ ;  /* 0x000000050d0b7c24 */ /* 0x000fe2000f8e02ff */
[----:B------:R-:W-:Y:S02]  /*0180*/  ULEA.HI UR4, UR4, UR7, URZ, 0x5 ;  /* 0x0000000704047291 */ /* 0x000fe4000f8f28ff */
[----:B0-----:R-:W-:Y:S02]  /*0190*/  UIADD3 UR5, UP0, UPT, UR8, 0x10, URZ ;  /* 0x0000001008057890 */ /* 0x001fe4000ff1e0ff */
[C---:B------:R-:W-:Y:S01]  /*01a0*/  IADD3 R14, P0, PT, R11.reuse, UR10, RZ ;  /* 0x0000000a0b0e7c10 */ /* 0x040fe2000ff1e0ff */
[----:B------:R-:W-:Y:S02]  /*01b0*/  USHF.R.S32.HI UR4, URZ, 0x5, UR4 ;  /* 0x00000005ff047899 */ /* 0x000fe40008011404 */
[----:B------:R-:W-:Y:S01]  /*01c0*/  UIADD3.X UR6, UPT, UPT, URZ, UR9, URZ, UP0, !UPT ;  /* 0x00000009ff067290 */ /* 0x000fe200087fe4ff */
[----:B------:R-:W-:Y:S02]  /*01d0*/  LEA.HI.X.SX32 R11, R11, UR11, 0x1, P0 ;  /* 0x0000000b0b0b7c11 */ /* 0x000fe400080f0eff */
[----:B------:R-:W-:Y:S01]  /*01e0*/  MOV R12, UR5 ;  /* 0x00000005000c7c02 */ /* 0x000fe20008000f00 */
[----:B------:R-:W-:-:S02]  /*01f0*/  IMAD R13, R13, UR4, RZ ;  /* 0x000000040d0d7c24 */ /* 0x000fc4000f8e02ff */
[----:B------:R-:W-:-:S07]  /*0200*/  IMAD.U32 R19, RZ, RZ, UR6 ;  /* 0x00000006ff137e24 */ /* 0x000fce000f8e00ff */
.L_x_6:
[----:B------:R-:W-:Y:S02]  /*0210*/  MOV R8, R14 ;  /* 0x0000000e00087202 */ /* 0x000fe40000000f00 */
[----:B------:R-:W-:-:S05]  /*0220*/  MOV R9, R11 ;  /* 0x0000000b00097202 */ /* 0x000fca0000000f00 */
[----:B------:R0:W3:Y:S01]  /*0230*/  LDG.E.CONSTANT R16, desc[UR12][R8.64] ;  /* 0x0000000c08107981 */ /* 0x0000e2000c1e9900 */
[----:B------:R-:W-:-:S05]  /*0240*/  SHF.R.U32.HI R0, RZ, 0x5, R10 ;  /* 0x00000005ff007819 */ /* 0x000fca000001160a */
[----:B-1----:R-:W-:Y:S01]  /*0250*/  IMAD.WIDE.U32 R20, R0, 0x4, R4 ;  /* 0x0000000400147825 */ /* 0x002fe200078e0004 */
[----:B------:R-:W-:-:S03]  /*0260*/  IADD3 R23, PT, PT, R13, R0, RZ ;  /* 0x000000000d177210 */ /* 0x000fc60007ffe0ff */
[----:B0-----:R-:W-:Y:S01]  /*0270*/  IMAD.MOV.U32 R8, RZ, RZ, R12 ;  /* 0x000000ffff087224 */ /* 0x001fe200078e000c */
[----:B------:R-:W-:Y:S01]  /*0280*/  MOV R9, R19 ;  /* 0x0000001300097202 */ /* 0x000fe20000000f00 */
[----:B------:R3:W4:Y:S01]  /*0290*/  LDG.E.CONSTANT R17, desc[UR12][R20.64] ;  /* 0x0000000c14117981 */ /* 0x000722000c1e9900 */
[----:B--2---:R-:W-:-:S03]  /*02a0*/  IMAD.WIDE R22, R23, 0x4, R6 ;  /* 0x0000000417167825 */ /* 0x004fc600078e0206 */
[----:B------:R-:W4:Y:S04]  /*02b0*/  LDG.E.CONSTANT R26, desc[UR12][R8.64+-0x10] ;  /* 0xfffff00c081a7981 */ /* 0x000f28000c1e9900 */
[----:B------:R-:W2:Y:S04]  /*02c0*/  LDG.E.CONSTANT R28, desc[UR12][R8.64+-0xc] ;  /* 0xfffff40c081c7981 */ /* 0x000ea8000c1e9900 */
[----:B------:R0:W5:Y:S04]  /*02d0*/  LDG.E.CONSTANT R15, desc[UR12][R22.64] ;  /* 0x0000000c160f7981 */ /* 0x000168000c1e9900 */
[----:B------:R-:W5:Y:S04]  /*02e0*/  LDG.E.CONSTANT R19, desc[UR12][R8.64+-0x8] ;  /* 0xfffff80c08137981 */ /* 0x000f68000c1e9900 */
[----:B------:R-:W5:Y:S04]  /*02f0*/  LDG.E.CONSTANT R0, desc[UR12][R8.64+-0x4] ;  /* 0xfffffc0c08007981 */ /* 0x000f68000c1e9900 */
[----:B------:R-:W5:Y:S04]  /*0300*/  LDG.E.CONSTANT R22, desc[UR12][R8.64] ;  /* 0x0000000c08167981 */ /* 0x000f68000c1e9900 */
[----:B------:R-:W5:Y:S04]  /*0310*/  LDG.E.CONSTANT R20, desc[UR12][R8.64+0x4] ;  /* 0x0000040c08147981 */ /* 0x000f68000c1e9900 */
[----:B------:R-:W5:Y:S04]  /*0320*/  LDG.E.CONSTANT R18, desc[UR12][R8.64+0x8] ;  /* 0x0000080c08127981 */ /* 0x000f68000c1e9900 */
[----:B------:R-:W5:Y:S01]  /*0330*/  LDG.E.CONSTANT R12, desc[UR12][R8.64+0xc] ;  /* 0x00000c0c080c7981 */ /* 0x000f62000c1e9900 */
[----:B------:R-:W-:-:S04]  /*0340*/  IADD3 R10, PT, PT, R10, 0x8, RZ ;  /* 0x000000080a0a7810 */ /* 0x000fc80007ffe0ff */
[----:B------:R-:W-:Y:S02]  /*0350*/  ISETP.GE.AND P0, PT, R10, UR7, PT ;  /* 0x000000070a007c0c */ /* 0x000fe4000bf06270 */
[----:B------:R-:W-:-:S04]  /*0360*/  IADD3 R14, P1, PT, R14, 0x4, RZ ;  /* 0x000000040e0e7810 */ /* 0x000fc80007f3e0ff */
[----:B------:R-:W-:Y:S02]  /*0370*/  IADD3.X R11, PT, PT, RZ, R11, RZ, P1, !PT ;  /* 0x0000000bff0b7210 */ /* 0x000fe40000ffe4ff */
[----:B---3--:R-:W-:-:S04]  /*0380*/  SHF.L.U32 R21, R16, 0x2, RZ ;  /* 0x0000000210157819 */ /* 0x008fc800000006ff */
[----:B------:R-:W-:Y:S02]  /*0390*/  LOP3.LUT R27, R21, 0x3c, RZ, 0xc0, !PT ;  /* 0x0000003c151b7812 */ /* 0x000fe400078ec0ff */
[--C-:B------:R-:W-:Y:S02]  /*03a0*/  SHF.R.U32.HI R21, RZ, 0x2, R16.reuse ;  /* 0x00000002ff157819 */ /* 0x100fe40000011610 */
[----:B------:R1:W3:Y:S02]  /*03b0*/  LDC R25, c[0x3][R27] ;  /* 0x00c000001b197b82 */ /* 0x0002e40000000800 */
[----:B-1----:R-:W-:Y:S02]  /*03c0*/  LOP3.LUT R27, R21, 0x3c, RZ, 0xc0, !PT ;  /* 0x0000003c151b7812 */ /* 0x002fe400078ec0ff */
[----:B------:R-:W-:-:S04]  /*03d0*/  SHF.R.U32.HI R21, RZ, 0x6, R16 ;  /* 0x00000006ff157819 */ /* 0x000fc80000011610 */
[----:B0-----:R-:W0:Y:S01]  /*03e0*/  LDC R23, c[0x3][R27] ;  /* 0x00c000001b177b82 */ /* 0x001e220000000800 */
[----:B------:R-:W-:-:S07]  /*03f0*/  LOP3.LUT R21, R21, 0x3c, RZ, 0xc0, !PT ;  /* 0x0000003c15157812 */ /* 0x000fce00078ec0ff */
[----:B------:R-:W1:Y:S01]  /*0400*/  LDC R21, c[0x3][R21] ;  /* 0x00c0000015157b82 */ /* 0x000e620000000800 */
[C---:B----4-:R-:W-:Y:S01]  /*0410*/  FMUL R26, R17.reuse, R26 ;  /* 0x0000001a111a7220 */ /* 0x050fe20000400000 */
[----:B--2---:R-:W-:-:S03]  /*0420*/  FMUL R28, R17, R28 ;  /* 0x0000001c111c7220 */ /* 0x004fc60000400000 */
[----:B---3--:R-:W-:-:S04]  /*0430*/  FMUL R25, R25, R26 ;  /* 0x0000001a19197220 */ /* 0x008fc80000400000 */
[----:B-----5:R-:W-:Y:S01]  /*0440*/  FFMA R24, R15, R25, R24 ;  /* 0x000000190f187223 */ /* 0x020fe20000000018 */
[----:B------:R-:W-:Y:S01]  /*0450*/  FMUL R26, R17, R19 ;  /* 0x00000013111a7220 */ /* 0x000fe20000400000 */
[----:B0-----:R-:W-:Y:S01]  /*0460*/  FMUL R25, R23, R28 ;  /* 0x0000001c17197220 */ /* 0x001fe20000400000 */
[----:B------:R-:W-:-:S04]  /*0470*/  SHF.R.U32.HI R23, RZ, 0xa, R16 ;  /* 0x0000000aff177819 */ /* 0x000fc80000011610 */
[----:B------:R-:W-:Y:S02]  /*0480*/  LOP3.LUT R29, R23, 0x3c, RZ, 0xc0, !PT ;  /* 0x0000003c171d7812 */ /* 0x000fe400078ec0ff */
[----:B------:R-:W-:Y:S01]  /*0490*/  SHF.R.U32.HI R23, RZ, 0xe, R16 ;  /* 0x0000000eff177819 */ /* 0x000fe20000011610 */
[----:B------:R-:W-:Y:S01]  /*04a0*/  FFMA R24, R15, R25, R24 ;  /* 0x000000190f187223 */ /* 0x000fe20000000018 */
[----:B------:R-:W0:Y:S01]  /*04b0*/  LDC R19, c[0x3][R29] ;  /* 0x00c000001d137b82 */ /* 0x000e220000000800 */
[--C-:B------:R-:W-:Y:S01]  /*04c0*/  SHF.R.U32.HI R25, RZ, 0x12, R16.reuse ;  /* 0x00000012ff197819 */ /* 0x100fe20000011610 */
[----:B-1----:R-:W-:Y:S01]  /*04d0*/  FMUL R21, R21, R26 ;  /* 0x0000001a15157220 */ /* 0x002fe20000400000 */
[----:B------:R-:W-:Y:S02]  /*04e0*/  LOP3.LUT R28, R23, 0x3c, RZ, 0xc0, !PT ;  /* 0x0000003c171c7812 */ /* 0x000fe400078ec0ff */
[--C-:B------:R-:W-:Y:S02]  /*04f0*/  SHF.R.U32.HI R26, RZ, 0x16, R16.reuse ;  /* 0x00000016ff1a7819 */ /* 0x100fe40000011610 */
[----:B------:R-:W-:Y:S01]  /*0500*/  LOP3.LUT R27, R25, 0x3c, RZ, 0xc0, !PT ;  /* 0x0000003c191b7812 */ /* 0x000fe200078ec0ff */
[----:B------:R-:W1:Y:S01]  /*0510*/  LDC R23, c[0x3][R28] ;  /* 0x00c000001c177b82 */ /* 0x000e620000000800 */
[----:B------:R-:W-:-:S02]  /*0520*/  SHF.R.U32.HI R16, RZ, 0x1c, R16 ;  /* 0x0000001cff107819 */ /* 0x000fc40000011610 */
[----:B------:R-:W-:-:S03]  /*0530*/  LOP3.LUT R26, R26, 0x3c, RZ, 0xc0, !PT ;  /* 0x0000003c1a1a7812 */ /* 0x000fc600078ec0ff */
[----:B------:R-:W-:Y:S02]  /*0540*/  IMAD.SHL.U32 R16, R16, 0x4, RZ ;  /* 0x0000000410107824 */ /* 0x000fe400078e00ff */
[----:B------:R-:W2:Y:S08]  /*0550*/  LDC R25, c[0x3][R27] ;  /* 0x00c000001b197b82 */ /* 0x000eb00000000800 */
[----:B------:R-:W3:Y:S08]  /*0560*/  LDC R26, c[0x3][R26] ;  /* 0x00c000001a1a7b82 */ /* 0x000ef00000000800 */
[----:B------:R-:W4:Y:S01]  /*0570*/  LDC R16, c[0x3][R16] ;  /* 0x00c0000010107b82 */ /* 0x000f220000000800 */
[----:B------:R-:W-:Y:S01]  /*0580*/  FMUL R0, R17, R0 ;  /* 0x0000000011007220 */ /* 0x000fe20000400000 */
[----:B------:R-:W-:Y:S01]  /*0590*/  FFMA R24, R15, R21, R24 ;  /* 0x000000150f187223 */ /* 0x000fe20000000018 */
[C---:B------:R-:W-:Y:S01]  /*05a0*/  FMUL R22, R17.reuse, R22 ;  /* 0x0000001611167220 */ /* 0x040fe20000400000 */
[----:B------:R-:W-:Y:S01]  /*05b0*/  FMUL R20, R17, R20 ;  /* 0x0000001411147220 */ /* 0x000fe20000400000 */
[----:B0-----:R-:W-:-:S04]  /*05c0*/  FMUL R19, R19, R0 ;  /* 0x0000000013137220 */ /* 0x001fc80000400000 */
[----:B------:R-:W-:Y:S01]  /*05d0*/  FFMA R24, R15, R19, R24 ;  /* 0x000000130f187223 */ /* 0x000fe20000000018 */
[----:B-1----:R-:W-:Y:S01]  /*05e0*/  FMUL R23, R23, R22 ;  /* 0x0000001617177220 */ /* 0x002fe20000400000 */
[----:B------:R-:W-:-:S03]  /*05f0*/  FMUL R19, R17, R18 ;  /* 0x0000001211137220 */ /* 0x000fc60000400000 */
[----:B------:R-:W-:Y:S01]  /*0600*/  FFMA R24, R15, R23, R24 ;  /* 0x000000170f187223 */ /* 0x000fe20000000018 */
[----:B--2---:R-:W-:Y:S01]  /*0610*/  FMUL R25, R25, R20 ;  /* 0x0000001419197220 */ /* 0x004fe20000400000 */
[----:B------:R-:W-:-:S03]  /*0620*/  FMUL R17, R17, R12 ;  /* 0x0000000c11117220 */ /* 0x000fc60000400000 */
[----:B------:R-:W-:Y:S01]  /*0630*/  FFMA R24, R15, R25, R24 ;  /* 0x000000190f187223 */ /* 0x000fe20000000018 */
[----:B---3--:R-:W-:Y:S01]  /*0640*/  FMUL R19, R26, R19 ;  /* 0x000000131a137220 */ /* 0x008fe20000400000 */
[----:B------:R-:W-:-:S03]  /*0650*/  IADD3 R12, P2, PT, R8, 0x20, RZ ;  /* 0x00000020080c7810 */ /* 0x000fc60007f5e0ff */
[----:B------:R-:W-:Y:S01]  /*0660*/  FFMA R24, R15, R19, R24 ;  /* 0x000000130f187223 */ /* 0x000fe20000000018 */
[----:B----4-:R-:W-:Y:S01]  /*0670*/  FMUL R17, R16, R17 ;  /* 0x0000001110117220 */ /* 0x010fe20000400000 */
[----:B------:R-:W-:-:S03]  /*0680*/  IADD3.X R19, PT, PT, RZ, R9, RZ, P2, !PT ;  /* 0x00000009ff137210 */ /* 0x000fc600017fe4ff */
[----:B------:R-:W-:Y:S01]  /*0690*/  FFMA R24, R15, R17, R24 ;  /* 0x000000110f187223 */ /* 0x000fe20000000018 */
[----:B------:R-:W-:Y:S06]  /*06a0*/  @!P0 BRA `(.L_x_6) ;  /* 0xfffffff800d88947 */ /* 0x000fec000383ffff */
.L_x_5:
[----:B------:R-:W-:Y:S01]  /*06b0*/  STG.E desc[UR12][R2.64], R24 ;  /* 0x0000001802007986 */ /* 0x000fe2000c10190c */
[----:B------:R-:W-:Y:S05]  /*06c0*/  EXIT ;  /* 0x000000000000794d */ /* 0x000fea0003800000 */
.L_x_7:
        /* <DEDUP_REMOVED lines=11> */
.L_x_14:


//--------------------- .text._ZN8turbo_pi32nvfp4_gemv_packed_v4_warp_reduceEPKfPKhS1_S1_Pfii --------------------------
	.section	.text._ZN8turbo_pi32nvfp4_gemv_packed_v4_warp_reduceEPKfPKhS1_S1_Pfii,"ax",@progbits
	.align	128
        .global         _ZN8turbo_pi32nvfp4_gemv_packed_v4_warp_reduceEPKfPKhS1_S1_Pfii
        .type           _ZN8turbo_pi32nvfp4_gemv_packed_v4_warp_reduceEPKfPKhS1_S1_Pfii,@function
        .size           _ZN8turbo_pi32nvfp4_gemv_packed_v4_warp_reduceEPKfPKhS1_S1_Pfii,(.L_x_15 - _ZN8turbo_pi32nvfp4_gemv_packed_v4_warp_reduceEPKfPKhS1_S1_Pfii)
        .other          _ZN8turbo_pi32nvfp4_gemv_packed_v4_warp_reduceEPKfPKhS1_S1_Pfii,@"STO_CUDA_ENTRY STV_DEFAULT"
_ZN8turbo_pi32nvfp4_gemv_packed_v4_warp_reduceEPKfPKhS1_S1_Pfii:
.text._ZN8turbo_pi32nvfp4_gemv_packed_v4_warp_reduceEPKfPKhS1_S1_Pfii:
[----:B------:R-:W-:Y:S01]  /*0000*/  LDC R1, c[0x0][0x37c] ;  /* 0x0000df00ff017b82 */ /* 0x000fe20000000800 */
[----:B------:R-:W0:Y:S07]  /*0010*/  S2R R3, SR_TID.X ;  /* 0x0000000000037919 */ /* 0x000e2e0000002100 */
[----:B------:R-:W0:Y:S01]  /*0020*/  S2UR UR4, SR_CTAID.X ;  /* 0x00000000000479c3 */ /* 0x000e220000002500 */
[----:B------:R-:W1:Y:S07]  /*0030*/  LDCU.64 UR8, c[0x0][0x3a8] ;  /* 0x00007500ff0877ac */ /* 0x000e6e0008000a00 */
[----:B------:R-:W0:Y:S02]  /*0040*/  LDC R0, c[0x0][0x360] ;  /* 0x0000d800ff007b82 */ /* 0x000e240000000800 */
[----:B0-----:R-:W-:Y:S01]  /*0050*/  IMAD R0, R0, UR4, R3 ;  /* 0x0000000400007c24 */ /* 0x001fe2000f8e0203 */
[----:B-1----:R-:W-:-:S04]  /*0060*/  USHF.R.S32.HI UR4, URZ, 0x1f, UR9 ;  /* 0x0000001fff047899 */ /* 0x002fc80008011409 */
[----:B------:R-:W-:Y:S01]  /*0070*/  SHF.R.U32.HI R0, RZ, 0x5, R0 ;  /* 0x00000005ff007819 */ /* 0x000fe20000011600 */
[----:B------:R-:W-:-:S03]  /*0080*/  ULEA.HI UR4, UR4, UR9, URZ, 0x5 ;  /* 0x0000000904047291 */ /* 0x000fc6000f8f28ff */
[----:B------:R-:W-:-:S13]  /*0090*/  ISETP.GE.AND P0, PT, R0, UR8, PT ;  /* 0x0000000800007c0c */ /* 0x000fda000bf06270 */
[----:B------:R-:W-:Y:S05]  /*00a0*/  @P0 EXIT ;  /* 0x000000000000094d */ /* 0x000fea0003800000 */
[----:B------:R-:W-:Y:S01]  /*00b0*/  UISETP.GE.AND UP0, UPT, UR9, 0x20, UPT ;  /* 0x000000200900788c */ /* 0x000fe2000bf06270 */
[----:B------:R-:W-:Y:S01]  /*00c0*/  HFMA2 R22, -RZ, RZ, 0, 0 ;  /* 0x00000000ff167431 */ /* 0x000fe200000001ff */
[----:B------:R-:W-:Y:S01]  /*00d0*/  LOP3.LUT R2, R3, 0x1f, RZ, 0xc0, !PT ;  /* 0x0000001f03027812 */ /* 0x000fe200078ec0ff */
[----:B------:R-:W0:Y:S06]  /*00e0*/  LDCU.64 UR10, c[0x0][0x358] ;  /* 0x00006b00ff0a77ac */ /* 0x000e2c0008000a00 */
[----:B------:R-:W-:Y:S05]  /*00f0*/  BRA.U !UP0, `(.L_x_8) ;  /* 0x0000000d08787547 */ /* 0x000fea000b800000 */
[----:B------:R-:W-:Y:S01]  /*0100*/  USHF.R.S32.HI UR7, URZ, 0x5, UR4 ;  /* 0x00000005ff077899 */ /* 0x000fe20008011404 */
[----:B------:R-:W-:Y:S01]  /*0110*/  MOV R22, RZ ;  /* 0x000000ff00167202 */ /* 0x000fe20000000f00 */
[----:B------:R-:W-:Y:S02]  /*0120*/  USHF.R.U32.HI UR8, URZ, 0x1, UR9 ;  /* 0x00000001ff087899 */ /* 0x000fe40008011609 */
[----:B------:R-:W-:Y:S02]  /*0130*/  UISETP.LT.AND UP0, UPT, UR7, 0x2, UPT ;  /* 0x000000020700788c */ /* 0x000fe4000bf01270 */
[----:B------:R-:W-:Y:S02]  /*0140*/  IMAD R16, R2, UR7, RZ ;  /* 0x0000000702107c24 */ /* 0x000fe4000f8e02ff */
[----:B------:R-:W-:Y:S02]  /*0150*/  USEL UR5, UR7, 0x2, !UP0 ;  /* 0x0000000207057887 */ /* 0x000fe4000c000000 */
[C---:B------:R-:W-:Y:S01]  /*0160*/  IMAD R4, R0.reuse, UR7, RZ ;  /* 0x0000000700047c24 */ /* 0x040fe2000f8e02ff */
[----:B------:R-:W-:Y:S01]  /*0170*/  UISETP.GE.U32.AND UP0, UPT, UR9, 0xe0, UPT ;  /* 0x000000e00900788c */ /* 0x000fe2000bf06070 */
[----:B------:R-:W-:Y:S01]  /*0180*/  IMAD R5, R0, UR8, RZ ;  /* 0x0000000800057c24 */ /* 0x000fe2000f8e02ff */
[----:B------:R-:W-:-:S04]  /*0190*/  UIADD3 UR5, UPT, UPT, UR5, -0x1, URZ ;  /* 0xffffffff05057890 */ /* 0x000fc8000fffe0ff */
[----:B------:R-:W-:-:S03]  /*01a0*/  ULEA.HI UR6, UR5, 0x1, URZ, 0x1f ;  /* 0x0000000105067891 */ /* 0x000fc6000f8ff8ff */
[----:B------:R-:W-:Y:S09]  /*01b0*/  BRA.U !UP0, `(.L_x_9) ;  /* 0x0000000508d47547 */ /* 0x000ff2000b800000 */
[----:B------:R-:W1:Y:S01]  /*01c0*/  LDC.64 R10, c[0x0][0x380] ;  /* 0x0000e000ff0a7b82 */ /* 0x000e620000000a00 */
[----:B------:R-:W-:Y:S01]  /*01d0*/  ULOP3.LUT UR7, UR6, 0x7ffffffc, URZ, 0xc0, !UPT ;  /* 0x7ffffffc06077892 */ /* 0x000fe2000f8ec0ff */
[----:B------:R-:W-:Y:S01]  /*01e0*/  IADD3 R6, PT, PT, R16, 0x4, RZ ;  /* 0x0000000410067810 */ /* 0x000fe20007ffe0ff */
[----:B------:R-:W2:Y:S01]  /*01f0*/  LDCU.64 UR12, c[0x0][0x388] ;  /* 0x00007100ff0c77ac */ /* 0x000ea20008000a00 */
[----:B------:R-:W-:Y:S01]  /*0200*/  MOV R22, RZ ;  /* 0x000000ff00167202 */ /* 0x000fe20000000f00 */
[----:B------:R-:W-:-:S03]  /*0210*/  UIADD3 UR7, UPT, UPT, -UR7, URZ, URZ ;  /* 0x000000ff07077290 */ /* 0x000fc6000fffe1ff */
[----:B------:R-:W3:Y:S08]  /*0220*/  LDC.64 R12, c[0x0][0x390] ;  /* 0x0000e400ff0c7b82 */ /* 0x000ef00000000a00 */
[----:B------:R-:W4:Y:S02]  /*0230*/  LDC.64 R14, c[0x0][0x398] ;  /* 0x0000e600ff0e7b82 */ /* 0x000f240000000a00 */
.L_x_10:
[----:B------:R-:W-:-:S04]  /*0240*/  IADD3 R16, PT, PT, R6, -0x4, RZ ;  /* 0xfffffffc06107810 */ /* 0x000fc80007ffe0ff */
[----:B------:R-:W-:-:S04]  /*0250*/  LEA.HI R20, R16, R5, RZ, 0x1f ;  /* 0x0000000510147211 */ /* 0x000fc800078ff8ff */
[----:B--2---:R-:W-:-:S04]  /*0260*/  IADD3 R20, P0, PT, R20, UR12, RZ ;  /* 0x0000000c14147c10 */ /* 0x004fc8000ff1e0ff */
[----:B------:R-:W-:-:S05]  /*0270*/  IADD3.X R21, PT, PT, RZ, UR13, RZ, P0, !PT ;  /* 0x0000000dff157c10 */ /* 0x000fca00087fe4ff */
[----:B0-----:R0:W2:Y:S01]  /*0280*/  LDG.E.U8.CONSTANT R3, desc[UR10][R20.64] ;  /* 0x0000000a14037981 */ /* 0x0010a2000c1e9100 */
[----:B------:R-:W-:Y:S02]  /*0290*/  LEA.HI R18, R6, R5, RZ, 0x1f ;  /* 0x0000000506127211 */ /* 0x000fe400078ff8ff */
[----:B------:R-:W-:Y:S01]  /*02a0*/  SHF.R.U32.HI R23, RZ, 0x5, R16 ;  /* 0x00000005ff177819 */ /* 0x000fe20000011610 */
[----:B-1----:R-:W-:Y:S01]  /*02b0*/  IMAD.WIDE.U32 R16, R16, 0x4, R10 ;  /* 0x0000000410107825 */ /* 0x002fe200078e000a */
[----:B------:R-:W-:-:S03]  /*02c0*/  IADD3 R18, P0, PT, R18, UR12, RZ ;  /* 0x0000000c12127c10 */ /* 0x000fc6000ff1e0ff */
[----:B---3--:R-:W-:Y:S01]  /*02d0*/  IMAD.WIDE.U32 R8, R23, 0x4, R12 ;  /* 0x0000000417087825 */ /* 0x008fe200078e000c */
[----:B------:R-:W-:Y:S01]  /*02e0*/  IADD3.X R19, PT, PT, RZ, UR13, RZ, P0, !PT ;  /* 0x0000000dff137c10 */ /* 0x000fe200087fe4ff */
[----:B------:R-:W3:Y:S01]  /*02f0*/  LDG.E.CONSTANT R7, desc[UR10][R16.64] ;  /* 0x0000000a10077981 */ /* 0x000ee2000c1e9900 */
[----:B0-----:R-:W-:-:S03]  /*0300*/  IADD3 R21, PT, PT, R4, R23, RZ ;  /* 0x0000001704157210 */ /* 0x001fc60007ffe0ff */
[----:B------:R-:W3:Y:S04]  /*0310*/  LDG.E.CONSTANT R24, desc[UR10][R8.64] ;  /* 0x0000000a08187981 */ /* 0x000ee8000c1e9900 */
[----:B------:R-:W5:Y:S04]  /*0320*/  LDG.E.CONSTANT R25, desc[UR10][R16.64+0x4] ;  /* 0x0000040a10197981 */ /* 0x000f68000c1e9900 */
[----:B------:R0:W5:Y:S01]  /*0330*/  LDG.E.U8.CONSTANT R18, desc[UR10][R18.64] ;  /* 0x0000000a12127981 */ /* 0x000162000c1e9100 */
[----:B----4-:R-:W-:Y:S01]  /*0340*/  IMAD.WIDE.U32 R20, R21, 0x4, R14 ;  /* 0x0000000415147825 */ /* 0x010fe200078e000e */
[----:B------:R-:W-:-:S02]  /*0350*/  SHF.R.U32.HI R23, RZ, 0x5, R6 ;  /* 0x00000005ff177819 */ /* 0x000fc40000011606 */
[----:B------:R-:W4:Y:S04]  /*0360*/  LDG.E.CONSTANT R9, desc[UR10][R16.64+0x10] ;  /* 0x0000100a10097981 */ /* 0x000f28000c1e9900 */
[----:B------:R-:W4:Y:S01]  /*0370*/  LDG.E.CONSTANT R20, desc[UR10][R20.64] ;  /* 0x0000000a14147981 */ /* 0x000f22000c1e9900 */
[----:B------:R-:W-:-:S03]  /*0380*/  IMAD.WIDE.U32 R26, R23, 0x4, R12 ;  /* 0x00000004171a7825 */ /* 0x000fc600078e000c */
[----:B------:R-:W4:Y:S04]  /*0390*/  LDG.E.CONSTANT R8, desc[UR10][R16.64+0x14] ;  /* 0x0000140a10087981 */ /* 0x000f28000c1e9900 */
[----:B------:R1:W4:Y:S01]  /*03a0*/  LDG.E.CONSTANT R26, desc[UR10][R26.64] ;  /* 0x0000000a1a1a7981 */ /* 0x000322000c1e9900 */
[----:B--2---:R-:W-:Y:S02]  /*03b0*/  SHF.L.U32 R28, R3, 0x2, RZ ;  /* 0x00000002031c7819 */ /* 0x004fe400000006ff */
[----:B0-----:R-:W-:Y:S02]  /*03c0*/  SHF.R.U32.HI R19, RZ, 0x4, R3 ;  /* 0x00000004ff137819 */ /* 0x001fe40000011603 */
[----:B-1----:R-:W-:Y:S02]  /*03d0*/  LOP3.LUT R27, R28, 0x3c, RZ, 0xc0, !PT ;  /* 0x0000003c1c1b7812 */ /* 0x002fe400078ec0ff */
[----:B------:R-:W-:-:S02]  /*03e0*/  SHF.L.U32 R29, R19, 0x2, RZ ;  /* 0x00000002131d7819 */ /* 0x000fc400000006ff */
[----:B------:R0:W1:Y:S08]  /*03f0*/  LDC R3, c[0x3][R27] ;  /* 0x00c000001b037b82 */ /* 0x0000700000000800 */
[----:B------:R-:W2:Y:S01]  /*0400*/  LDC R19, c[0x3][R29] ;  /* 0x00c000001d137b82 */ /* 0x000ea20000000800 */
[C---:B---3--:R-:W-:Y:S01]  /*0410*/  FMUL R28, R24.reuse, R7 ;  /* 0x00000007181c7220 */ /* 0x048fe20000400000 */
[----:B-----5:R-:W-:Y:S01]  /*0420*/  FMUL R24, R24, R25 ;  /* 0x0000001918187220 */ /* 0x020fe20000400000 */
[----:B0-----:R-:W3:Y:S01]  /*0430*/  LDG.E.CONSTANT R27, desc[UR10][R16.64+0x8] ;  /* 0x0000080a101b7981 */ /* 0x001ee2000c1e9900 */
[----:B------:R-:W-:-:S02]  /*0440*/  SHF.L.U32 R7, R18, 0x2, RZ ;  /* 0x0000000212077819 */ /* 0x000fc400000006ff */
[----:B------:R-:W-:Y:S02]  /*0450*/  SHF.R.U32.HI R18, RZ, 0x4, R18 ;  /* 0x00000004ff127819 */ /* 0x000fe40000011612 */
[----:B------:R-:W-:-:S06]  /*0460*/  LOP3.LUT R25, R7, 0x3c, RZ, 0xc0, !PT ;  /* 0x0000003c07197812 */ /* 0x000fcc00078ec0ff */
[----:B------:R-:W0:Y:S01]  /*0470*/  LDC R25, c[0x3][R25] ;  /* 0x00c0000019197b82 */ /* 0x000e220000000800 */
[----:B-1----:R-:W-:Y:S01]  /*0480*/  FMUL R3, R3, R28 ;  /* 0x0000001c03037220 */ /* 0x002fe20000400000 */
[----:B------:R-:W-:Y:S01]  /*0490*/  IADD3 R28, PT, PT, R6, -0x2, RZ ;  /* 0xfffffffe061c7810 */ /* 0x000fe20007ffe0ff */
[----:B--2---:R-:W-:Y:S01]  /*04a0*/  FMUL R19, R19, R24 ;  /* 0x0000001813137220 */ /* 0x004fe20000400000 */
[----:B------:R-:W-:Y:S02]  /*04b0*/  SHF.L.U32 R24, R18, 0x2, RZ ;  /* 0x0000000212187819 */ /* 0x000fe400000006ff */
[----:B------:R-:W-:Y:S01]  /*04c0*/  LEA.HI R18, R28, R5, RZ, 0x1f ;  /* 0x000000051c127211 */ /* 0x000fe200078ff8ff */
[----:B----4-:R-:W-:Y:S01]  /*04d0*/  FMUL R19, R20, R19 ;  /* 0x0000001314137220 */ /* 0x010fe20000400000 */
[----:B------:R-:W-:Y:S02]  /*04e0*/  SHF.R.U32.HI R7, RZ, 0x5, R28 ;  /* 0x00000005ff077819 */ /* 0x000fe4000001161c */
[----:B------:R-:W1:Y:S01]  /*04f0*/  LDC R24, c[0x3][R24] ;  /* 0x00c0000018187b82 */ /* 0x000e620000000800 */
[----:B------:R-:W-:Y:S01]  /*0500*/  IADD3 R18, P0, PT, R18, UR12, RZ ;  /* 0x0000000c12127c10 */ /* 0x000fe2000ff1e0ff */
[----:B------:R-:W-:Y:S01]  /*0510*/  FFMA R3, R20, R3, R19 ;  /* 0x0000000314037223 */ /* 0x000fe20000000013 */
[----:B------:R-:W-:Y:S01]  /*0520*/  IMAD.WIDE.U32 R20, R7, 0x4, R12 ;  /* 0x0000000407147825 */ /* 0x000fe200078e000c */
[----:B------:R-:W2:Y:S01]  /*0530*/  LDG.E.CONSTANT R28, desc[UR10][R16.64+0xc] ;  /* 0x00000c0a101c7981 */ /* 0x000ea2000c1e9900 */
[----:B------:R-:W-:-:S04]  /*0540*/  IADD3.X R19, PT, PT, RZ, UR13, RZ, P0, !PT ;  /* 0x0000000dff137c10 */ /* 0x000fc800087fe4ff */
[----:B------:R-:W3:Y:S04]  /*0550*/  LDG.E.CONSTANT R20, desc[UR10][R20.64] ;  /* 0x0000000a14147981 */ /* 0x000ee8000c1e9900 */
[----:B------:R1:W4:Y:S01]  /*0560*/  LDG.E.U8.CONSTANT R18, desc[UR10][R18.64] ;  /* 0x0000000a12127981 */ /* 0x000322000c1e9100 */
[----:B------:R-:W-:Y:S01]  /*0570*/  FADD R3, R3, R22 ;  /* 0x0000001603037221 */ /* 0x000fe20000000000 */
[C---:B------:R-:W-:Y:S01]  /*0580*/  FMUL R22, R26.reuse, R9 ;  /* 0x000000091a167220 */ /* 0x040fe20000400000 */
[----:B------:R-:W-:Y:S01]  /*0590*/  FMUL R29, R26, R8 ;  /* 0x000000081a1d7220 */ /* 0x000fe20000400000 */
[----:B------:R-:W-:Y:S02]  /*05a0*/  IADD3 R9, PT, PT, R4, R23, RZ ;  /* 0x0000001704097210 */ /* 0x000fe40007ffe0ff */
[----:B------:R-:W-:-:S02]  /*05b0*/  IADD3 R8, PT, PT, R6, 0x2, RZ ;  /* 0x0000000206087810 */ /* 0x000fc40007ffe0ff */
[----:B------:R-:W-:Y:S01]  /*05c0*/  IADD3 R23, PT, PT, R4, R7, RZ ;  /* 0x0000000704177210 */ /* 0x000fe20007ffe0ff */
[----:B0-----:R-:W-:-:S04]  /*05d0*/  FMUL R7, R25, R22 ;  /* 0x0000001619077220 */ /* 0x001fc80000400000 */
[----:B------:R-:W-:-:S05]  /*05e0*/  IMAD.WIDE.U32 R22, R23, 0x4, R14 ;  /* 0x0000000417167825 */ /* 0x000fca00078e000e */
[----:B------:R-:W5:Y:S01]  /*05f0*/  LDG.E.CONSTANT R21, desc[UR10][R22.64] ;  /* 0x0000000a16157981 */ /* 0x000f62000c1e9900 */
[----:B-1----:R-:W-:Y:S01]  /*0600*/  FMUL R19, R24, R29 ;  /* 0x0000001d18137220 */ /* 0x002fe20000400000 */
[----:B------:R-:W-:Y:S01]  /*0610*/  IMAD.WIDE.U32 R24, R9, 0x4, R14 ;  /* 0x0000000409187825 */ /* 0x000fe200078e000e */
[----:B------:R-:W-:Y:S02]  /*0620*/  SHF.R.U32.HI R9, RZ, 0x5, R8 ;  /* 0x00000005ff097819 */ /* 0x000fe40000011608 */
[----:B------:R-:W-:Y:S02]  /*0630*/  LEA.HI R8, R8, R5, RZ, 0x1f ;  /* 0x0000000508087211 */ /* 0x000fe400078ff8ff */
[----:B------:R0:W5:Y:S02]  /*0640*/  LDG.E.CONSTANT R26, desc[UR10][R24.64] ;  /* 0x0000000a181a7981 */ /* 0x000164000c1e9900 */
[----:B------:R-:W-:Y:S01]  /*0650*/  IADD3 R8, P0, PT, R8, UR12, RZ ;  /* 0x0000000c08087c10 */ /* 0x000fe2000ff1e0ff */
[----:B0-----:R-:W-:Y:S01]  /*0660*/  IMAD.WIDE.U32 R24, R9, 0x4, R12 ;  /* 0x0000000409187825 */ /* 0x001fe200078e000c */
[----:B------:R-:W-:-:S04]  /*0670*/  IADD3 R9, PT, PT, R4, R9, RZ ;  /* 0x0000000904097210 */ /* 0x000fc80007ffe0ff */
[----:B------:R0:W5:Y:S01]  /*0680*/  LDG.E.CONSTANT R29, desc[UR10][R24.64] ;  /* 0x0000000a181d7981 */ /* 0x000162000c1e9900 */
[----:B------:R-:W-:Y:S01]  /*0690*/  IMAD.WIDE.U32 R22, R9, 0x4, R14 ;  /* 0x0000000409167825 */ /* 0x000fe200078e000e */
[----:B------:R-:W-:-:S05]  /*06a0*/  IADD3.X R9, PT, PT, RZ, UR13, RZ, P0, !PT ;  /* 0x0000000dff097c10 */ /* 0x000fca00087fe4ff */
[----:B------:R1:W5:Y:S04]  /*06b0*/  LDG.E.CONSTANT R22, desc[UR10][R22.64] ;  /* 0x0000000a16167981 */ /* 0x000368000c1e9900 */
[----:B------:R-:W1:Y:S04]  /*06c0*/  LDG.E.U8.CONSTANT R9, desc[UR10][R8.64] ;  /* 0x0000000a08097981 */ /* 0x000e68000c1e9100 */
[----:B------:R-:W5:Y:S04]  /*06d0*/  LDG.E.CONSTANT R8, desc[UR10][R16.64+0x1c] ;  /* 0x00001c0a10087981 */ /* 0x000f68000c1e9900 */
[----:B------:R1:W5:Y:S01]  /*06e0*/  LDG.E.CONSTANT R16, desc[UR10][R16.64+0x18] ;  /* 0x0000180a10107981 */ /* 0x000362000c1e9900 */
[----:B------:R-:W-:-:S04]  /*06f0*/  UIADD3 UR7, UPT, UPT, UR7, 0x4, URZ ;  /* 0x0000000407077890 */ /* 0x000fc8000fffe0ff */
[----:B------:R-:W-:Y:S01]  /*0700*/  UISETP.NE.AND UP0, UPT, UR7, URZ, UPT ;  /* 0x000000ff0700728c */ /* 0x000fe2000bf05270 */
[----:B------:R-:W-:Y:S01]  /*0710*/  IADD3 R6, PT, PT, R6, 0x8, RZ ;  /* 0x0000000806067810 */ /* 0x000fe20007ffe0ff */
[C---:B---3--:R-:W-:Y:S01]  /*0720*/  FMUL R27, R20.reuse, R27 ;  /* 0x0000001b141b7220 */ /* 0x048fe20000400000 */
[----:B--2---:R-:W-:Y:S01]  /*0730*/  FMUL R28, R20, R28 ;  /* 0x0000001c141c7220 */ /* 0x004fe20000400000 */
[----:B----4-:R-:W-:-:S04]  /*0740*/  SHF.R.U32.HI R20, RZ, 0x4, R18 ;  /* 0x00000004ff147819 */ /* 0x010fc80000011612 */
[----:B0-----:R-:W-:-:S06]  /*0750*/  SHF.L.U32 R24, R20, 0x2, RZ ;  /* 0x0000000214187819 */ /* 0x001fcc00000006ff */
[----:B------:R-:W0:Y:S01]  /*0760*/  LDC R24, c[0x3][R24] ;  /* 0x00c0000018187b82 */ /* 0x000e220000000800 */
[----:B------:R-:W-:Y:S01]  /*0770*/  SHF.L.U32 R20, R18, 0x2, RZ ;  /* 0x0000000212147819 */ /* 0x000fe200000006ff */
[----:B0-----:R-:W-:-:S03]  /*0780*/  FMUL R18, R24, R28 ;  /* 0x0000001c18127220 */ /* 0x001fc60000400000 */
[----:B------:R-:W-:Y:S02]  /*0790*/  LOP3.LUT R28, R20, 0x3c, RZ, 0xc0, !PT ;  /* 0x0000003c141c7812 */ /* 0x000fe400078ec0ff */
[----:B-1----:R-:W-:Y:S02]  /*07a0*/  SHF.R.U32.HI R23, RZ, 0x4, R9 ;  /* 0x00000004ff177819 */ /* 0x002fe40000011609 */
[----:B------:R-:W0:Y:S01]  /*07b0*/  LDC R20, c[0x3][R28] ;  /* 0x00c000001c147b82 */ /* 0x000e220000000800 */
[----:B------:R-:W-:Y:S02]  /*07c0*/  SHF.L.U32 R9, R9, 0x2, RZ ;  /* 0x0000000209097819 */ /* 0x000fe400000006ff */
[----:B------:R-:W-:Y:S02]  /*07d0*/  SHF.L.U32 R17, R23, 0x2, RZ ;  /* 0x0000000217117819 */ /* 0x000fe400000006ff */
[----:B------:R-:W-:-:S04]  /*07e0*/  LOP3.LUT R25, R9, 0x3c, RZ, 0xc0, !PT ;  /* 0x0000003c09197812 */ /* 0x000fc800078ec0ff */
[----:B------:R-:W1:Y:S08]  /*07f0*/  LDC R17, c[0x3][R17] ;  /* 0x00c0000011117b82 */ /* 0x000e700000000800 */
[----:B------:R-:W2:Y:S01]  /*0800*/  LDC R9, c[0x3][R25] ;  /* 0x00c0000019097b82 */ /* 0x000ea20000000800 */
[----:B-----5:R-:W-:Y:S01]  /*0810*/  FMUL R8, R29, R8 ;  /* 0x000000081d087220 */ /* 0x020fe20000400000 */
[----:B------:R-:W-:Y:S01]  /*0820*/  FMUL R18, R21, R18 ;  /* 0x0000001215127220 */ /* 0x000fe20000400000 */
[----:B------:R-:W-:Y:S01]  /*0830*/  FMUL R19, R26, R19 ;  /* 0x000000131a137220 */ /* 0x000fe20000400000 */
[----:B------:R-:W-:-:S03]  /*0840*/  FMUL R16, R29, R16 ;  /* 0x000000101d107220 */ /* 0x000fc60000400000 */
[----:B------:R-:W-:Y:S01]  /*0850*/  FFMA R26, R26, R7, R19 ;  /* 0x000000071a1a7223 */ /* 0x000fe20000000013 */
[----:B0-----:R-:W-:-:S04]  /*0860*/  FMUL R20, R20, R27 ;  /* 0x0000001b14147220 */ /* 0x001fc80000400000 */
[----:B------:R-:W-:Y:S01]  /*0870*/  FFMA R18, R21, R20, R18 ;  /* 0x0000001415127223 */ /* 0x000fe20000000012 */
[----:B-1----:R-:W-:-:S03]  /*0880*/  FMUL R23, R17, R8 ;  /* 0x0000000811177220 */ /* 0x002fc60000400000 */
[----:B------:R-:W-:Y:S01]  /*0890*/  FADD R3, R3, R18 ;  /* 0x0000001203037221 */ /* 0x000fe20000000000 */
[C---:B------:R-:W-:Y:S01]  /*08a0*/  FMUL R23, R22.reuse, R23 ;  /* 0x0000001716177220 */ /* 0x040fe20000400000 */
[----:B--2---:R-:W-:Y:S02]  /*08b0*/  FMUL R9, R9, R16 ;  /* 0x0000001009097220 */ /* 0x004fe40000400000 */
[----:B------:R-:W-:Y:S02]  /*08c0*/  FADD R3, R3, R26 ;  /* 0x0000001a03037221 */ /* 0x000fe40000000000 */
[----:B------:R-:W-:-:S04]  /*08d0*/  FFMA R22, R22, R9, R23 ;  /* 0x0000000916167223 */ /* 0x000fc80000000017 */
[----:B------:R-:W-:Y:S01]  /*08e0*/  FADD R22, R3, R22 ;  /* 0x0000001603167221 */ /* 0x000fe20000000000 */
[----:B------:R-:W-:Y:S06]  /*08f0*/  BRA.U UP0, `(.L_x_10) ;  /* 0xfffffff900507547 */ /* 0x000fec000b83ffff */
[----:B------:R-:W-:-:S07]  /*0900*/  IADD3 R16, PT, PT, R6, -0x4, RZ ;  /* 0xfffffffc06107810 */ /* 0x000fce0007ffe0ff */
.L_x_9:
[----:B------:R-:W-:-:S09]  /*0910*/  ULOP3.LUT UP0, UR6, UR6, 0x3, URZ, 0xc0, !UPT ;  /* 0x0000000306067892 */ /* 0x000fd2000f80c0ff */
[----:B------:R-:W-:Y:S05]  /*0920*/  BRA.U !UP0, `(.L_x_8) ;  /* 0x00000005086c7547 */ /* 0x000fea000b800000 */
[----:B------:R-:W-:Y:S02]  /*0930*/  UISETP.NE.AND UP1, UPT, UR6, 0x1, UPT ;  /* 0x000000010600788c */ /* 0x000fe4000bf25270 */
[----:B------:R-:W-:-:S07]  /*0940*/  ULOP3.LUT UP0, URZ, UR5, 0x2, URZ, 0xc0, !UPT ;  /* 0x0000000205ff7892 */ /* 0x000fce000f80c0ff */
[----:B------:R-:W-:Y:S05]  /*0950*/  BRA.U !UP1, `(.L_x_11) ;  /* 0x0000000109e47547 */ /* 0x000fea000b800000 */
[----:B------:R-:W1:Y:S01]  /*0960*/  LDCU.64 UR6, c[0x0][0x388] ;  /* 0x00007100ff0677ac */ /* 0x000e620008000a00 */
[C---:B------:R-:W-:Y:S01]  /*0970*/  IADD3 R20, PT, PT, R16.reuse, 0x2, RZ ;  /* 0x0000000210147810 */ /* 0x040fe20007ffe0ff */
[----:B------:R-:W2:Y:S01]  /*0980*/  LDC.64 R10, c[0x0][0x390] ;  /* 0x0000e400ff0a7b82 */ /* 0x000ea20000000a00 */
[-C--:B------:R-:W-:Y:S02]  /*0990*/  LEA.HI R12, R16, R5.reuse, RZ, 0x1f ;  /* 0x00000005100c7211 */ /* 0x080fe400078ff8ff */
[----:B------:R-:W-:-:S05]  /*09a0*/  LEA.HI R18, R20, R5, RZ, 0x1f ;  /* 0x0000000514127211 */ /* 0x000fca00078ff8ff */
[----:B------:R-:W3:Y:S01]  /*09b0*/  LDC.64 R8, c[0x0][0x380] ;  /* 0x0000e000ff087b82 */ /* 0x000ee20000000a00 */
[----:B-1----:R-:W-:-:S07]  /*09c0*/  IADD3 R12, P0, PT, R12, UR6, RZ ;  /* 0x000000060c0c7c10 */ /* 0x002fce000ff1e0ff */
[----:B------:R-:W1:Y:S01]  /*09d0*/  LDC.64 R6, c[0x0][0x398] ;  /* 0x0000e600ff067b82 */ /* 0x000e620000000a00 */
[----:B------:R-:W-:Y:S02]  /*09e0*/  IADD3 R18, P1, PT, R18, UR6, RZ ;  /* 0x0000000612127c10 */ /* 0x000fe4000ff3e0ff */
[----:B------:R-:W-:Y:S02]  /*09f0*/  IADD3.X R13, PT, PT, RZ, UR7, RZ, P0, !PT ;  /* 0x00000007ff0d7c10 */ /* 0x000fe400087fe4ff */
[----:B------:R-:W-:-:S03]  /*0a00*/  IADD3.X R19, PT, PT, RZ, UR7, RZ, P1, !PT ;  /* 0x00000007ff137c10 */ /* 0x000fc60008ffe4ff */
[----:B0-----:R1:W4:Y:S04]  /*0a10*/  LDG.E.U8.CONSTANT R14, desc[UR10][R12.64] ;  /* 0x0000000a0c0e7981 */ /* 0x001328000c1e9100 */
[----:B------:R-:W5:Y:S01]  /*0a20*/  LDG.E.U8.CONSTANT R3, desc[UR10][R18.64] ;  /* 0x0000000a12037981 */ /* 0x000f62000c1e9100 */
[----:B------:R-:W-:Y:S02]  /*0a30*/  SHF.R.U32.HI R17, RZ, 0x5, R16 ;  /* 0x00000005ff117819 */ /* 0x000fe40000011610 */
[----:B------:R-:W-:Y:S01]  /*0a40*/  SHF.R.U32.HI R21, RZ, 0x5, R20 ;  /* 0x00000005ff157819 */ /* 0x000fe20000011614 */
[----:B---3--:R-:W-:-:S04]  /*0a50*/  IMAD.WIDE.U32 R8, R16, 0x4, R8 ;  /* 0x0000000410087825 */ /* 0x008fc800078e0008 */
[--C-:B--2---:R-:W-:Y:S01]  /*0a60*/  IMAD.WIDE.U32 R24, R17, 0x4, R10.reuse ;  /* 0x0000000411187825 */ /* 0x104fe200078e000a */
[C---:B------:R-:W-:Y:S01]  /*0a70*/  IADD3 R17, PT, PT, R4.reuse, R17, RZ ;  /* 0x0000001104117210 */ /* 0x040fe20007ffe0ff */
[----:B------:R-:W2:Y:S02]  /*0a80*/  LDG.E.CONSTANT R20, desc[UR10][R8.64+0x4] ;  /* 0x0000040a08147981 */ /* 0x000ea4000c1e9900 */
[----:B------:R-:W-:Y:S01]  /*0a90*/  IMAD.WIDE.U32 R10, R21, 0x4, R10 ;  /* 0x00000004150a7825 */ /* 0x000fe200078e000a */
[----:B------:R-:W-:Y:S01]  /*0aa0*/  IADD3 R21, PT, PT, R4, R21, RZ ;  /* 0x0000001504157210 */ /* 0x000fe20007ffe0ff */
[----:B------:R-:W2:Y:S02]  /*0ab0*/  LDG.E.CONSTANT R15, desc[UR10][R24.64] ;  /* 0x0000000a180f7981 */ /* 0x000ea4000c1e9900 */
[--C-:B-1----:R-:W-:Y:S02]  /*0ac0*/  IMAD.WIDE.U32 R12, R17, 0x4, R6.reuse ;  /* 0x00000004110c7825 */ /* 0x102fe400078e0006 */
[----:B------:R-:W3:Y:S02]  /*0ad0*/  LDG.E.CONSTANT R18, desc[UR10][R8.64] ;  /* 0x0000000a08127981 */ /* 0x000ee4000c1e9900 */
[----:B------:R-:W-:-:S02]  /*0ae0*/  IMAD.WIDE.U32 R6, R21, 0x4, R6 ;  /* 0x0000000415067825 */ /* 0x000fc400078e0006 */
[----:B------:R0:W3:Y:S04]  /*0af0*/  LDG.E.CONSTANT R10, desc[UR10][R10.64] ;  /* 0x0000000a0a0a7981 */ /* 0x0000e8000c1e9900 */
[----:B------:R-:W3:Y:S04]  /*0b00*/  LDG.E.CONSTANT R17, desc[UR10][R8.64+0xc] ;  /* 0x00000c0a08117981 */ /* 0x000ee8000c1e9900 */
[----:B------:R1:W3:Y:S04]  /*0b10*/  LDG.E.CONSTANT R19, desc[UR10][R8.64+0x8] ;  /* 0x0000080a08137981 */ /* 0x0002e8000c1e9900 */
[----:B------:R-:W3:Y:S04]  /*0b20*/  LDG.E.CONSTANT R12, desc[UR10][R12.64] ;  /* 0x0000000a0c0c7981 */ /* 0x000ee8000c1e9900 */
[----:B------:R3:W3:Y:S01]  /*0b30*/  LDG.E.CONSTANT R6, desc[UR10][R6.64] ;  /* 0x0000000a06067981 */ /* 0x0006e2000c1e9900 */
[----:B------:R-:W-:-:S02]  /*0b40*/  IADD3 R16, PT, PT, R16, 0x4, RZ ;  /* 0x0000000410107810 */ /* 0x000fc40007ffe0ff */
[----:B----4-:R-:W-:Y:S02]  /*0b50*/  SHF.R.U32.HI R21, RZ, 0x4, R14 ;  /* 0x00000004ff157819 */ /* 0x010fe4000001160e */
[----:B------:R-:W-:Y:S02]  /*0b60*/  SHF.L.U32 R14, R14, 0x2, RZ ;  /* 0x000000020e0e7819 */ /* 0x000fe400000006ff */
[----:B------:R-:W-:Y:S02]  /*0b70*/  SHF.L.U32 R21, R21, 0x2, RZ ;  /* 0x0000000215157819 */ /* 0x000fe400000006ff */
[----:B-----5:R-:W-:Y:S02]  /*0b80*/  SHF.R.U32.HI R23, RZ, 0x4, R3 ;  /* 0x00000004ff177819 */ /* 0x020fe40000011603 */
[----:B0-----:R-:W-:Y:S02]  /*0b90*/  SHF.L.U32 R11, R3, 0x2, RZ ;  /* 0x00000002030b7819 */ /* 0x001fe400000006ff */
[----:B------:R-:W-:Y:S01]  /*0ba0*/  SHF.L.U32 R23, R23, 0x2, RZ ;  /* 0x0000000217177819 */ /* 0x000fe200000006ff */
[----:B------:R-:W0:Y:S01]  /*0bb0*/  LDC R21, c[0x3][R21] ;  /* 0x00c0000015157b82 */ /* 0x000e220000000800 */
[----:B------:R-:W-:-:S02]  /*0bc0*/  LOP3.LUT R24, R14, 0x3c, RZ, 0xc0, !PT ;  /* 0x0000003c0e187812 */ /* 0x000fc400078ec0ff */
[----:B-1----:R-:W-:-:S05]  /*0bd0*/  LOP3.LUT R8, R11, 0x3c, RZ, 0xc0, !PT ;  /* 0x0000003c0b087812 */ /* 0x002fca00078ec0ff */
[----:B------:R-:W1:Y:S08]  /*0be0*/  LDC R3, c[0x3][R24] ;  /* 0x00c0000018037b82 */ /* 0x000e700000000800 */
[----:B------:R-:W4:Y:S08]  /*0bf0*/  LDC R23, c[0x3][R23] ;  /* 0x00c0000017177b82 */ /* 0x000f300000000800 */
[----:B------:R-:W5:Y:S01]  /*0c00*/  LDC R8, c[0x3][R8] ;  /* 0x00c0000008087b82 */ /* 0x000f620000000800 */
[C---:B--2---:R-:W-:Y:S01]  /*0c10*/  FMUL R20, R15.reuse, R20 ;  /* 0x000000140f147220 */ /* 0x044fe20000400000 */
[----:B---3--:R-:W-:Y:S01]  /*0c20*/  FMUL R18, R15, R18 ;  /* 0x000000120f127220 */ /* 0x008fe20000400000 */
[C---:B------:R-:W-:Y:S01]  /*0c30*/  FMUL R14, R10.reuse, R17 ;  /* 0x000000110a0e7220 */ /* 0x040fe20000400000 */
[----:B------:R-:W-:Y:S01]  /*0c40*/  FMUL R19, R10, R19 ;  /* 0x000000130a137220 */ /* 0x000fe20000400000 */
[----:B0-----:R-:W-:-:S04]  /*0c50*/  FMUL R7, R21, R20 ;  /* 0x0000001415077220 */ /* 0x001fc80000400000 */
[----:B------:R-:W-:Y:S01]  /*0c60*/  FMUL R7, R12, R7 ;  /* 0x000000070c077220 */ /* 0x000fe20000400000 */
[----:B-1----:R-:W-:-:S04]  /*0c70*/  FMUL R3, R3, R18 ;  /* 0x0000001203037220 */ /* 0x002fc80000400000 */
[----:B------:R-:W-:Y:S01]  /*0c80*/  FFMA R3, R12, R3, R7 ;  /* 0x000000030c037223 */ /* 0x000fe20000000007 */
[----:B----4-:R-:W-:-:S04]  /*0c90*/  FMUL R9, R23, R14 ;  /* 0x0000000e17097220 */ /* 0x010fc80000400000 */
[----:B------:R-:W-:Y:S01]  /*0ca0*/  FMUL R9, R6, R9 ;  /* 0x0000000906097220 */ /* 0x000fe20000400000 */
[----:B-----5:R-:W-:Y:S01]  /*0cb0*/  FMUL R19, R8, R19 ;  /* 0x0000001308137220 */ /* 0x020fe20000400000 */
[----:B------:R-:W-:-:S03]  /*0cc0*/  FADD R3, R22, R3 ;  /* 0x0000000316037221 */ /* 0x000fc60000000000 */
[----:B------:R-:W-:-:S04]  /*0cd0*/  FFMA R6, R6, R19, R9 ;  /* 0x0000001306067223 */ /* 0x000fc80000000009 */
[----:B------:R-:W-:-:S07]  /*0ce0*/  FADD R22, R3, R6 ;  /* 0x0000000603167221 */ /* 0x000fce0000000000 */
.L_x_11:
[----:B------:R-:W-:Y:S05]  /*0cf0*/  BRA.U UP0, `(.L_x_8) ;  /* 0x0000000100787547 */ /* 0x000fea000b800000 */
[----:B------:R-:W1:Y:S01]  /*0d00*/  LDCU.64 UR6, c[0x0][0x388] ;  /* 0x00007100ff0677ac */ /* 0x000e620008000a00 */
[----:B------:R-:W-:Y:S01]  /*0d10*/  LEA.HI R5, R16, R5, RZ, 0x1f ;  /* 0x0000000510057211 */ /* 0x000fe200078ff8ff */
[----:B------:R-:W2:Y:S08]  /*0d20*/  LDC.64 R8, c[0x0][0x390] ;  /* 0x0000e400ff087b82 */ /* 0x000eb00000000a00 */
[----:B------:R-:W3:Y:S01]  /*0d30*/  LDC.64 R12, c[0x0][0x380] ;  /* 0x0000e000ff0c7b82 */ /* 0x000ee20000000a00 */
[----:B-1----:R-:W-:-:S07]  /*0d40*/  IADD3 R10, P0, PT, R5, UR6, RZ ;  /* 0x00000006050a7c10 */ /* 0x002fce000ff1e0ff */
[----:B------:R-:W1:Y:S01]  /*0d50*/  LDC.64 R6, c[0x0][0x398] ;  /* 0x0000e600ff067b82 */ /* 0x000e620000000a00 */
[----:B------:R-:W-:-:S05]  /*0d60*/  IADD3.X R11, PT, PT, RZ, UR7, RZ, P0, !PT ;  /* 0x00000007ff0b7c10 */ /* 0x000fca00087fe4ff */
[----:B0-----:R-:W4:Y:S01]  /*0d70*/  LDG.E.U8.CONSTANT R10, desc[UR10][R10.64] ;  /* 0x0000000a0a0a7981 */ /* 0x001f22000c1e9100 */
[----:B------:R-:W-:-:S05]  /*0d80*/  SHF.R.U32.HI R3, RZ, 0x5, R16 ;  /* 0x00000005ff037819 */ /* 0x000fca0000011610 */
[----:B--2---:R-:W-:Y:S01]  /*0d90*/  IMAD.WIDE.U32 R8, R3, 0x4, R8 ;  /* 0x0000000403087825 */ /* 0x004fe200078e0008 */
[----:B------:R-:W-:-:S03]  /*0da0*/  IADD3 R3, PT, PT, R4, R3, RZ ;  /* 0x0000000304037210 */ /* 0x000fc60007ffe0ff */
[----:B---3--:R-:W-:Y:S02]  /*0db0*/  IMAD.WIDE.U32 R16, R16, 0x4, R12 ;  /* 0x0000000410107825 */ /* 0x008fe400078e000c */
[----:B------:R-:W2:Y:S04]  /*0dc0*/  LDG.E.CONSTANT R8, desc[UR10][R8.64] ;  /* 0x0000000a08087981 */ /* 0x000ea8000c1e9900 */
[----:B------:R-:W2:Y:S01]  /*0dd0*/  LDG.E.CONSTANT R13, desc[UR10][R16.64+0x4] ;  /* 0x0000040a100d7981 */ /* 0x000ea2000c1e9900 */
[----:B-1----:R-:W-:-:S03]  /*0de0*/  IMAD.WIDE.U32 R6, R3, 0x4, R6 ;  /* 0x0000000403067825 */ /* 0x002fc600078e0006 */
[----:B------:R-:W3:Y:S04]  /*0df0*/  LDG.E.CONSTANT R5, desc[UR10][R16.64] ;  /* 0x0000000a10057981 */ /* 0x000ee8000c1e9900 */
[----:B------:R-:W5:Y:S01]  /*0e00*/  LDG.E.CONSTANT R6, desc[UR10][R6.64] ;  /* 0x0000000a06067981 */ /* 0x000f62000c1e9900 */
[----:B----4-:R-:W-:Y:S02]  /*0e10*/  SHF.R.U32.HI R3, RZ, 0x4, R10 ;  /* 0x00000004ff037819 */ /* 0x010fe4000001160a */
[----:B------:R-:W-:Y:S02]  /*0e20*/  SHF.L.U32 R10, R10, 0x2, RZ ;  /* 0x000000020a0a7819 */ /* 0x000fe400000006ff */
[----:B------:R-:W-:Y:S02]  /*0e30*/  SHF.L.U32 R4, R3, 0x2, RZ ;  /* 0x0000000203047819 */ /* 0x000fe400000006ff */
[----:B------:R-:W-:-:S04]  /*0e40*/  LOP3.LUT R10, R10, 0x3c, RZ, 0xc0, !PT ;  /* 0x0000003c0a0a7812 */ /* 0x000fc800078ec0ff */
[----:B------:R-:W0:Y:S01]  /*0e50*/  LDC R4, c[0x3][R4] ;  /* 0x00c0000004047b82 */ /* 0x000e220000000800 */
[----:B--2---:R-:W-:-:S07]  /*0e60*/  FMUL R13, R8, R13 ;  /* 0x0000000d080d7220 */ /* 0x004fce0000400000 */
[----:B------:R-:W1:Y:S01]  /*0e70*/  LDC R3, c[0x3][R10] ;  /* 0x00c000000a037b82 */ /* 0x000e620000000800 */
[----:B---3--:R-:W-:Y:S01]  /*0e80*/  FMUL R8, R8, R5 ;  /* 0x0000000508087220 */ /* 0x008fe20000400000 */
[----:B0-----:R-:W-:-:S04]  /*0e90*/  FMUL R13, R4, R13 ;  /* 0x0000000d040d7220 */ /* 0x001fc80000400000 */
[----:B-----5:R-:W-:Y:S01]  /*0ea0*/  FMUL R13, R6, R13 ;  /* 0x0000000d060d7220 */ /* 0x020fe20000400000 */
[----:B-1----:R-:W-:-:S04]  /*0eb0*/  FMUL R3, R3, R8 ;  /* 0x0000000803037220 */ /* 0x002fc80000400000 */
[----:B------:R-:W-:-:S04]  /*0ec0*/  FFMA R3, R6, R3, R13 ;  /* 0x0000000306037223 */ /* 0x000fc8000000000d */
[----:B------:R-:W-:-:S07]  /*0ed0*/  FADD R22, R22, R3 ;  /* 0x0000000316167221 */ /* 0x000fce0000000000 */
.L_x_8:
[----:B------:R-:W1:Y:S01]  /*0ee0*/  SHFL.DOWN PT, R3, R22, 0x10, 0x1f ;  /* 0x0a001f0016037f89 */ /* 0x000e6200000e0000 */
[----:B------:R-:W-:Y:S01]  /*0ef0*/  ISETP.NE.AND P0, PT, R2, RZ, PT ;  /* 0x000000ff0200720c */ /* 0x000fe20003f05270 */
[----:B-1----:R-:W-:-:S05]  /*0f00*/  FADD R3, R3, R22 ;  /* 0x0000001603037221 */ /* 0x002fca0000000000 */
[----:B------:R-:W1:Y:S02]  /*0f10*/  SHFL.DOWN PT, R4, R3, 0x8, 0x1f ;  /* 0x09001f0003047f89 */ /* 0x000e6400000e0000 */
[----:B-1----:R-:W-:-:S05]  /*0f20*/  FADD R4, R3, R4 ;  /* 0x0000000403047221 */ /* 0x002fca0000000000 */
[----:B------:R-:W1:Y:S02]  /*0f30*/  SHFL.DOWN PT, R5, R4, 0x4, 0x1f ;  /* 0x08801f0004057f89 */ /* 0x000e6400000e0000 */
[----:B-1----:R-:W-:-:S05]  /*0f40*/  FADD R5, R4, R5 ;  /* 0x0000000504057221 */ /* 0x002fca0000000000 */
[----:B------:R-:W1:Y:S02]  /*0f50*/  SHFL.DOWN PT, R6, R5, 0x2, 0x1f ;  /* 0x08401f0005067f89 */ /* 0x000e6400000e0000 */
[----:B-1----:R-:W-:-:S05]  /*0f60*/  FADD R6, R5, R6 ;  /* 0x0000000605067221 */ /* 0x002fca0000000000 */
[----:B------:R1:W2:Y:S01]  /*0f70*/  SHFL.DOWN PT, R7, R6, 0x1, 0x1f ;  /* 0x08201f0006077f89 */ /* 0x0002a200000e0000 */
[----:B0-----:R-:W-:Y:S05]  /*0f80*/  @P0 EXIT ;  /* 0x000000000000094d */ /* 0x001fea0003800000 */
[----:B------:R-:W0:Y:S01]  /*0f90*/  LDC.64 R2, c[0x0][0x3a0] ;  /* 0x0000e800ff027b82 */ /* 0x000e220000000a00 */
[----:B--2---:R-:W-:Y:S01]  /*0fa0*/  FADD R7, R6, R7 ;  /* 0x0000000706077221 */ /* 0x004fe20000000000 */
[----:B0-----:R-:W-:-:S05]  /*0fb0*/  IMAD.WIDE.U32 R2, R0, 0x4, R2 ;  /* 0x0000000400027825 */ /* 0x001fca00078e0002 */
[----:B------:R-:W-:Y:S01]  /*0fc0*/  STG.E desc[UR10][R2.64], R7 ;  /* 0x0000000702007986 */ /* 0x000fe2000c10190a */
[----:B------:R-:W-:Y:S05]  /*0fd0*/  EXIT ;  /* 0x000000000000794d */ /* 0x000fea0003800000 */
.L_x_12:
        /* <DEDUP_REMOVED lines=10> */
.L_x_15:


//--------------------- .nv.shared.reserved.0     --------------------------
	.section	.nv.shared.reserved.0,"aw",@nobits
	.weak		__nv_reservedSMEM_offset_0_alias
	.size		__nv_reservedSMEM_offset_0_alias, 0, 64
	.other		__nv_reservedSMEM_offset_0_alias,@"STO_CUDA_RESERVED_SHARED STV_DEFAULT"
__nv_reservedSMEM_offset_0_alias:
	.zero		0
	.zero		64


//--------------------- .nv.constant0._ZN8turbo_pi26nvfp4_gemv_packed_v1_basicEPKfPKhS1_S1_Pfii --------------------------
	.section	.nv.constant0._ZN8turbo_pi26nvfp4_gemv_packed_v1_basicEPKfPKhS1_S1_Pfii,"a",@progbits
	.sectionflags	@""
	.align	4
.nv.constant0._ZN8turbo_pi26nvfp4_gemv_packed_v1_basicEPKfPKhS1_S1_Pfii:
	.zero		944


//--------------------- .nv.constant0._ZN8turbo_pi31nvfp4_gemv_packed_v3_vectorizedEPKfPKhS1_S1_Pfii --------------------------
	.section	.nv.constant0._ZN8turbo_pi31nvfp4_gemv_packed_v3_vectorizedEPKfPKhS1_S1_Pfii,"a",@progbits
	.sectionflags	@""
	.align	4
.nv.constant0._ZN8turbo_pi31nvfp4_gemv_packed_v3_vectorizedEPKfPKhS1_S1_Pfii:
	.zero		944


//--------------------- .nv.constant0._ZN8turbo_pi32nvfp4_gemv_packed_v4_warp_reduceEPKfPKhS1_S1_Pfii --------------------------
	.section	.nv.constant0._ZN8turbo_pi32nvfp4_gemv_packed_v4_warp_reduceEPKfPKhS1_S1_Pfii,"a",@progbits
	.sectionflags	@""
	.align	4
.nv.constant0._ZN8turbo_pi32nvfp4_gemv_packed_v4_warp_reduceEPKfPKhS1_S1_Pfii:
	.zero		944


//--------------------- SYMBOLS --------------------------

	.type		.nv.reservedSmem.offset0,@object
	.size		.nv.reservedSmem.offset0,0x4
